	.target	sm_100a

	.elftype	@"ET_EXEC"


//--------------------- .note.nv.tkinfo           --------------------------
	.section	.note.nv.tkinfo,"",@"SHT_NOTE"
	.sectionflags	@"SHF_NOTE_NV_TKINFO"
	.tkinfo
        /*0018*/ 	.word	0x00000002
        /*0030*/ 	.string	""
        /*0030*/ 	.string	"ptxas"
        /*0030*/ 	.string	"Cuda compilation tools, release 13.0, V13.0.88"
        /*0030*/ 	.string	"Build cuda_13.0.r13.0/compiler.36424714_0"
        /*0030*/ 	.string	"-arch sm_100a -m 64 "



//--------------------- .note.nv.cuinfo           --------------------------
	.section	.note.nv.cuinfo,"",@"SHT_NOTE"
	.sectionflags	@"SHF_NOTE_NV_CUINFO"
        /*0018*/ 	.short	0x0002
        /*001a*/ 	.short	0x0064
        /*001c*/ 	.short	0x0082
	.zero		2


//--------------------- .nv.info                  --------------------------
	.section	.nv.info,"",@"SHT_CUDA_INFO"
	.align	4


	//----- nvinfo : EIATTR_REGCOUNT
	.align		4
        /*0000*/ 	.byte	0x04, 0x2f
        /*0002*/ 	.short	(.L_16 - .L_15)
	.align		4
.L_15:
        /*0004*/ 	.word	index@(_ZN7cutlass13device_kernelINS_4gemm6kernel13GemmUniversalIN4cute5tupleIJiiiiEEENS1_10collective13CollectiveMmaINS1_35MainloopSm100TmaUmmaWarpSpecializedILi24ELi2ELi4ENS5_IJNS4_1CILi2EEENSA_ILi1EEESC_EEEEENS5_IJNSA_ILi64EEENSA_ILi80EEESF_EEEaNS5_IJlSC_lEEEaSI_NS4_8TiledMMAINS4_8MMA_AtomIJNS4_15SM100_MMA_S8_SSIaaiLi64ELi80ELNS4_4UMMA5MajorE0ELSN_0ELNSM_8SaturateE0EEEEEENS4_6LayoutINS5_IJSC_SC_SC_EEENS5_IJNSA_ILi0EEEST_ST_EEEEENS5_IJNS4_10UnderscoreESW_SW_EEEEENS4_13SM90_TMA_LOADENS4_14ComposedLayoutINS4_7SwizzleILi2ELi4ELi3EEENS4_18smem_ptr_flag_bitsILi8EEENSR_INS5_IJNSA_ILi8EEESF_EEENS5_IJSF_SC_EEEEEEEvNS4_8identityENS4_23SM90_TMA_LOAD_MULTICASTES19_vS1A_EENS_8epilogue10collective18CollectiveEpilogueINS1D_23Sm100TmaWarpSpecializedILi1ELi1ELi40ELb0ELb0EEEJSH_NS5_IJNSR_ISF_SC_EENSR_ISG_SC_EEEEEaSI_aSI_NS1D_6fusion15FusionCallbacksIS1H_NS1L_17LinearCombinationIaiaiLNS_15FloatRoundStyleE2EEESH_S1K_JEEENS4_5SM1004TMEM4LOAD25SM100_TMEM_LOAD_16dp32b8xESZ_NS10_INS11_ILi0ELi4ELi3EEES14_NSR_INS5_IJS15_NSA_ILi16EEEEEENS5_IJS1W_SC_EEEEEEENS4_39AutoVectorizingCopyWithAssumedAlignmentILi128EEENS4_14SM90_TMA_STOREES20_S22_S22_EEEvvEEEEvNT_6ParamsE)
        /*0008*/ 	.word	0x0000006e


	//----- nvinfo : EIATTR_FRAME_SIZE
	.align		4
.L_16:
        /*000c*/ 	.byte	0x04, 0x11
        /*000e*/ 	.short	(.L_18 - .L_17)
	.align		4
.L_17:
        /*0010*/ 	.word	index@($__internal_2_$__cuda_sm10x_tcgen05_guardrail_trap_unallocated_columns_being_dealloced)
        /*0014*/ 	.word	0x00000000


	//----- nvinfo : EIATTR_FRAME_SIZE
	.align		4
.L_18:
        /*0018*/ 	.byte	0x04, 0x11
        /*001a*/ 	.short	(.L_20 - .L_19)
	.align		4
.L_19:
        /*001c*/ 	.word	index@($__internal_1_$__cuda_sm10x_tcgen05_guardrail_trap_phase_invalid_during_alloc)
        /*0020*/ 	.word	0x00000000


	//----- nvinfo : EIATTR_FRAME_SIZE
	.align		4
.L_20:
        /*0024*/ 	.byte	0x04, 0x11
        /*0026*/ 	.short	(.L_22 - .L_21)
	.align		4
.L_21:
        /*0028*/ 	.word	index@($__internal_0_$__cuda_sm10x_tcgen05_guardrail_trap_col_being_dealloced_not_returned_by_alloc)
        /*002c*/ 	.word	0x00000000


	//----- nvinfo : EIATTR_FRAME_SIZE
	.align		4
.L_22:
        /*0030*/ 	.byte	0x04, 0x11
        /*0032*/ 	.short	(.L_24 - .L_23)
	.align		4
.L_23:
        /*0034*/ 	.word	index@(_ZN7cutlass13device_kernelINS_4gemm6kernel13GemmUniversalIN4cute5tupleIJiiiiEEENS1_10collective13CollectiveMmaINS1_35MainloopSm100TmaUmmaWarpSpecializedILi24ELi2ELi4ENS5_IJNS4_1CILi2EEENSA_ILi1EEESC_EEEEENS5_IJNSA_ILi64EEENSA_ILi80EEESF_EEEaNS5_IJlSC_lEEEaSI_NS4_8TiledMMAINS4_8MMA_AtomIJNS4_15SM100_MMA_S8_SSIaaiLi64ELi80ELNS4_4UMMA5MajorE0ELSN_0ELNSM_8SaturateE0EEEEEENS4_6LayoutINS5_IJSC_SC_SC_EEENS5_IJNSA_ILi0EEEST_ST_EEEEENS5_IJNS4_10UnderscoreESW_SW_EEEEENS4_13SM90_TMA_LOADENS4_14ComposedLayoutINS4_7SwizzleILi2ELi4ELi3EEENS4_18smem_ptr_flag_bitsILi8EEENSR_INS5_IJNSA_ILi8EEESF_EEENS5_IJSF_SC_EEEEEEEvNS4_8identityENS4_23SM90_TMA_LOAD_MULTICASTES19_vS1A_EENS_8epilogue10collective18CollectiveEpilogueINS1D_23Sm100TmaWarpSpecializedILi1ELi1ELi40ELb0ELb0EEEJSH_NS5_IJNSR_ISF_SC_EENSR_ISG_SC_EEEEEaSI_aSI_NS1D_6fusion15FusionCallbacksIS1H_NS1L_17LinearCombinationIaiaiLNS_15FloatRoundStyleE2EEESH_S1K_JEEENS4_5SM1004TMEM4LOAD25SM100_TMEM_LOAD_16dp32b8xESZ_NS10_INS11_ILi0ELi4ELi3EEES14_NSR_INS5_IJS15_NSA_ILi16EEEEEENS5_IJS1W_SC_EEEEEEENS4_39AutoVectorizingCopyWithAssumedAlignmentILi128EEENS4_14SM90_TMA_STOREES20_S22_S22_EEEvvEEEEvNT_6ParamsE)
        /*0038*/ 	.word	0x00000000


	//----- nvinfo : EIATTR_MIN_STACK_SIZE
	.align		4
.L_24:
        /*003c*/ 	.byte	0x04, 0x12
        /*003e*/ 	.short	(.L_26 - .L_25)
	.align		4
.L_25:
        /*0040*/ 	.word	index@(_ZN7cutlass13device_kernelINS_4gemm6kernel13GemmUniversalIN4cute5tupleIJiiiiEEENS1_10collective13CollectiveMmaINS1_35MainloopSm100TmaUmmaWarpSpecializedILi24ELi2ELi4ENS5_IJNS4_1CILi2EEENSA_ILi1EEESC_EEEEENS5_IJNSA_ILi64EEENSA_ILi80EEESF_EEEaNS5_IJlSC_lEEEaSI_NS4_8TiledMMAINS4_8MMA_AtomIJNS4_15SM100_MMA_S8_SSIaaiLi64ELi80ELNS4_4UMMA5MajorE0ELSN_0ELNSM_8SaturateE0EEEEEENS4_6LayoutINS5_IJSC_SC_SC_EEENS5_IJNSA_ILi0EEEST_ST_EEEEENS5_IJNS4_10UnderscoreESW_SW_EEEEENS4_13SM90_TMA_LOADENS4_14ComposedLayoutINS4_7SwizzleILi2ELi4ELi3EEENS4_18smem_ptr_flag_bitsILi8EEENSR_INS5_IJNSA_ILi8EEESF_EEENS5_IJSF_SC_EEEEEEEvNS4_8identityENS4_23SM90_TMA_LOAD_MULTICASTES19_vS1A_EENS_8epilogue10collective18CollectiveEpilogueINS1D_23Sm100TmaWarpSpecializedILi1ELi1ELi40ELb0ELb0EEEJSH_NS5_IJNSR_ISF_SC_EENSR_ISG_SC_EEEEEaSI_aSI_NS1D_6fusion15FusionCallbacksIS1H_NS1L_17LinearCombinationIaiaiLNS_15FloatRoundStyleE2EEESH_S1K_JEEENS4_5SM1004TMEM4LOAD25SM100_TMEM_LOAD_16dp32b8xESZ_NS10_INS11_ILi0ELi4ELi3EEES14_NSR_INS5_IJS15_NSA_ILi16EEEEEENS5_IJS1W_SC_EEEEEEENS4_39AutoVectorizingCopyWithAssumedAlignmentILi128EEENS4_14SM90_TMA_STOREES20_S22_S22_EEEvvEEEEvNT_6ParamsE)
        /*0044*/ 	.word	0x00000000
.L_26:


//--------------------- .nv.compat                --------------------------
	.section	.nv.compat,"",@"SHT_CUDA_COMPAT_INFO"
	.align	4
        /*0000*/ 	.byte	0x02, 0x09, 0x01, 0x00, 0x02, 0x02, 0x03, 0x00, 0x02, 0x05, 0x06, 0x00, 0x03, 0x07, 0x01, 0x01
        /*0010*/ 	.byte	0x02, 0x03, 0x01, 0x00, 0x02, 0x06, 0x01, 0x00, 0x04, 0x0b, 0x08, 0x00, 0x01, 0x00, 0x00, 0x00
        /*0020*/ 	.byte	0x00, 0x00, 0x00, 0x00


//--------------------- .nv.info._ZN7cutlass13device_kernelINS_4gemm6kernel13GemmUniversalIN4cute5tupleIJiiiiEEENS1_10collective13CollectiveMmaINS1_35MainloopSm100TmaUmmaWarpSpecializedILi24ELi2ELi4ENS5_IJNS4_1CILi2EEENSA_ILi1EEESC_EEEEENS5_IJNSA_ILi64EEENSA_ILi80EEESF_EEEaNS5_IJlSC_lEEEaSI_NS4_8TiledMMAINS4_8MMA_AtomIJNS4_15SM100_MMA_S8_SSIaaiLi64ELi80ELNS4_4UMMA5MajorE0ELSN_0ELNSM_8SaturateE0EEEEEENS4_6LayoutINS5_IJSC_SC_SC_EEENS5_IJNSA_ILi0EEEST_ST_EEEEENS5_IJNS4_10UnderscoreESW_SW_EEEEENS4_13SM90_TMA_LOADENS4_14ComposedLayoutINS4_7SwizzleILi2ELi4ELi3EEENS4_18smem_ptr_flag_bitsILi8EEENSR_INS5_IJNSA_ILi8EEESF_EEENS5_IJSF_SC_EEEEEEEvNS4_8identityENS4_23SM90_TMA_LOAD_MULTICASTES19_vS1A_EENS_8epilogue10collective18CollectiveEpilogueINS1D_23Sm100TmaWarpSpecializedILi1ELi1ELi40ELb0ELb0EEEJSH_NS5_IJNSR_ISF_SC_EENSR_ISG_SC_EEEEEaSI_aSI_NS1D_6fusion15FusionCallbacksIS1H_NS1L_17LinearCombinationIaiaiLNS_15FloatRoundStyleE2EEESH_S1K_JEEENS4_5SM1004TMEM4LOAD25SM100_TMEM_LOAD_16dp32b8xESZ_NS10_INS11_ILi0ELi4ELi3EEES14_NSR_INS5_IJS15_NSA_ILi16EEEEEENS5_IJS1W_SC_EEEEEEENS4_39AutoVectorizingCopyWithAssumedAlignmentILi128EEENS4_14SM90_TMA_STOREES20_S22_S22_EEEvvEEEEvNT_6ParamsE --------------------------
	.section	.nv.info._ZN7cutlass13device_kernelINS_4gemm6kernel13GemmUniversalIN4cute5tupleIJiiiiEEENS1_10collective13CollectiveMmaINS1_35MainloopSm100TmaUmmaWarpSpecializedILi24ELi2ELi4ENS5_IJNS4_1CILi2EEENSA_ILi1EEESC_EEEEENS5_IJNSA_ILi64EEENSA_ILi80EEESF_EEEaNS5_IJlSC_lEEEaSI_NS4_8TiledMMAINS4_8MMA_AtomIJNS4_15SM100_MMA_S8_SSIaaiLi64ELi80ELNS4_4UMMA5MajorE0ELSN_0ELNSM_8SaturateE0EEEEEENS4_6LayoutINS5_IJSC_SC_SC_EEENS5_IJNSA_ILi0EEEST_ST_EEEEENS5_IJNS4_10UnderscoreESW_SW_EEEEENS4_13SM90_TMA_LOADENS4_14ComposedLayoutINS4_7SwizzleILi2ELi4ELi3EEENS4_18smem_ptr_flag_bitsILi8EEENSR_INS5_IJNSA_ILi8EEESF_EEENS5_IJSF_SC_EEEEEEEvNS4_8identityENS4_23SM90_TMA_LOAD_MULTICASTES19_vS1A_EENS_8epilogue10collective18CollectiveEpilogueINS1D_23Sm100TmaWarpSpecializedILi1ELi1ELi40ELb0ELb0EEEJSH_NS5_IJNSR_ISF_SC_EENSR_ISG_SC_EEEEEaSI_aSI_NS1D_6fusion15FusionCallbacksIS1H_NS1L_17LinearCombinationIaiaiLNS_15FloatRoundStyleE2EEESH_S1K_JEEENS4_5SM1004TMEM4LOAD25SM100_TMEM_LOAD_16dp32b8xESZ_NS10_INS11_ILi0ELi4ELi3EEES14_NSR_INS5_IJS15_NSA_ILi16EEEEEENS5_IJS1W_SC_EEEEEEENS4_39AutoVectorizingCopyWithAssumedAlignmentILi128EEENS4_14SM90_TMA_STOREES20_S22_S22_EEEvvEEEEvNT_6ParamsE,"",@"SHT_CUDA_INFO"
	.sectionflags	@""
	.align	4


	//----- nvinfo : EIATTR_CUDA_API_VERSION
	.align		4
        /*0000*/ 	.byte	0x04, 0x37
        /*0002*/ 	.short	(.L_28 - .L_27)
.L_27:
        /*0004*/ 	.word	0x00000082


	//----- nvinfo : EIATTR_KPARAM_INFO
	.align		4
.L_28:
        /*0008*/ 	.byte	0x04, 0x17
        /*000a*/ 	.short	(.L_30 - .L_29)
.L_29:
        /*000c*/ 	.word	0x00000000
        /*0010*/ 	.short	0x0000
        /*0012*/ 	.short	0x0000
        /*0014*/ 	.byte	0x00, 0xf0, 0x01, 0x20


	//----- nvinfo : EIATTR_AT_ENTRY_FRAGMENTS
	.align		4
.L_30:
        /*0018*/ 	.byte	0x04, 0x4f
        /*001a*/ 	.short	(.L_32 - .L_31)


	//   ....[0]....
.L_31:
        /*001c*/ 	.word	0x00000006


	//----- nvinfo : EIATTR_RESERVED_SMEM_USED
	.align		4
.L_32:
        /*0020*/ 	.byte	0x01, 0x41
	.zero		2


	//----- nvinfo : EIATTR_SPARSE_MMA_MASK
	.align		4
        /*0024*/ 	.byte	0x03, 0x50
        /*0026*/ 	.short	0x0000


	//----- nvinfo : EIATTR_TCGEN05_1CTA_USED
	.align		4
        /*0028*/ 	.byte	0x01, 0x51
	.zero		2


	//----- nvinfo : EIATTR_MAXREG_COUNT
	.align		4
        /*002c*/ 	.byte	0x03, 0x1b
        /*002e*/ 	.short	0x00ff


	//----- nvinfo : EIATTR_NUM_BARRIERS
	.align		4
        /*0030*/ 	.byte	0x02, 0x4c
        /*0032*/ 	.byte	0x07
	.zero		1


	//----- nvinfo : EIATTR_EXTERNS
	.align		4
        /*0034*/ 	.byte	0x04, 0x0f
        /*0036*/ 	.short	(.L_34 - .L_33)


	//   ....[0]....
	.align		4
.L_33:
        /*0038*/ 	.word	index@(__assertfail)


	//----- nvinfo : EIATTR_MERCURY_ISA_VERSION
	.align		4
.L_34:
        /*003c*/ 	.byte	0x03, 0x5f
        /*003e*/ 	.short	0x0101


	//----- nvinfo : EIATTR_INT_WARP_WIDE_INSTR_OFFSETS
	.align		4
        /*0040*/ 	.byte	0x04, 0x31
        /*0042*/ 	.short	(.L_36 - .L_35)


	//   ....[0]....
.L_35:
        /*0044*/ 	.word	0x00004930


	//   ....[1]....
        /*0048*/ 	.word	0x00004950


	//   ....[2]....
        /*004c*/ 	.word	0x00004980


	//   ....[3]....
        /*0050*/ 	.word	0x00005570


	//   ....[4]....
        /*0054*/ 	.word	0x00005580


	//   ....[5]....
        /*0058*/ 	.word	0x00005770


	//   ....[6]....
        /*005c*/ 	.word	0x00005790


	//   ....[7]....
        /*0060*/ 	.word	0x000057f0


	//   ....[8]....
        /*0064*/ 	.word	0x00005810


	//----- nvinfo : EIATTR_COOP_GROUP_MASK_REGIDS
	.align		4
.L_36:
        /*0068*/ 	.byte	0x04, 0x29
        /*006a*/ 	.short	(.L_38 - .L_37)


	//   ....[0]....
.L_37:
        /*006c*/ 	.word	0xffffffff


	//   ....[1]....
        /*0070*/ 	.word	0xffffffff


	//   ....[2]....
        /*0074*/ 	.word	0xffffffff


	//   ....[3]....
        /*0078*/ 	.word	0xffffffff


	//   ....[4]....
        /*007c*/ 	.word	0xffffffff


	//   ....[5]....
        /*0080*/ 	.word	0xffffffff


	//   ....[6]....
        /*0084*/ 	.word	0xffffffff


	//   ....[7]....
        /*0088*/ 	.word	0xffffffff


	//   ....[8]....
        /*008c*/ 	.word	0xffffffff


	//   ....[9]....
        /*0090*/ 	.word	0xffffffff


	//   ....[10]....
        /*0094*/ 	.word	0xffffffff


	//   ....[11]....
        /*0098*/ 	.word	0xffffffff


	//   ....[12]....
        /*009c*/ 	.word	0xffffffff


	//   ....[13]....
        /*00a0*/ 	.word	0xffffffff


	//----- nvinfo : EIATTR_COOP_GROUP_INSTR_OFFSETS
	.align		4
.L_38:
        /*00a4*/ 	.byte	0x04, 0x28
        /*00a6*/ 	.short	(.L_40 - .L_39)


	//   ....[0]....
.L_39:
        /*00a8*/ 	.word	0x00000080


	//   ....[1]....
        /*00ac*/ 	.word	0x000004d0


	//   ....[2]....
        /*00b0*/ 	.word	0x00000910


	//   ....[3]....
        /*00b4*/ 	.word	0x00000a50


	//   ....[4]....
        /*00b8*/ 	.word	0x00000b50


	//   ....[5]....
        /*00bc*/ 	.word	0x00000cc0


	//   ....[6]....
        /*00c0*/ 	.word	0x00000e60


	//   ....[7]....
        /*00c4*/ 	.word	0x00001020


	//   ....[8]....
        /*00c8*/ 	.word	0x00002220


	//   ....[9]....
        /*00cc*/ 	.word	0x00003c10


	//   ....[10]....
        /*00d0*/ 	.word	0x00003e20


	//   ....[11]....
        /*00d4*/ 	.word	0x00003e50


	//   ....[12]....
        /*00d8*/ 	.word	0x00004810


	//   ....[13]....
        /*00dc*/ 	.word	0x00004a40


	//----- nvinfo : EIATTR_VRC_CTA_INIT_COUNT
	.align		4
.L_40:
        /*00e0*/ 	.byte	0x02, 0x4a
        /*00e2*/ 	.byte	0x80
	.zero		1


	//----- nvinfo : EIATTR_SYSCALL_OFFSETS
	.align		4
        /*00e4*/ 	.byte	0x04, 0x46
        /*00e6*/ 	.short	(.L_42 - .L_41)


	//   ....[0]....
.L_41:
        /*00e8*/ 	.word	0x00006940


	//   ....[1]....
        /*00ec*/ 	.word	0x00006ac0


	//   ....[2]....
        /*00f0*/ 	.word	0x00006c40


	//   ....[3]....
        /*00f4*/ 	.word	0x00006dc0


	//   ....[4]....
        /*00f8*/ 	.word	0x00006f40


	//----- nvinfo : EIATTR_MBARRIER_INSTR_OFFSETS
	.align		4
.L_42:
        /*00fc*/ 	.byte	0x04, 0x39
        /*00fe*/ 	.short	(.L_44 - .L_43)


	//   ....[0]....
.L_43:
        /*0100*/ 	.word	0x000005f0
        /*0104*/ 	.word	0x000000ff
        /*0108*/ 	.word	0x00000000
        /*010c*/ 	.short	0x0100
        /*010e*/ 	.byte	0x04
	.zero		1


	//   ....[1]....
        /*0110*/ 	.word	0x00000600
        /*0114*/ 	.word	0x000000ff
        /*0118*/ 	.word	0x000000c0
        /*011c*/ 	.short	0x0100
        /*011e*/ 	.byte	0x04
	.zero		1


	//   ....[2]....
        /*0120*/ 	.word	0x00000610
        /*0124*/ 	.word	0x000000ff
        /*0128*/ 	.word	0x00000008
        /*012c*/ 	.short	0x0100
        /*012e*/ 	.byte	0x04
	.zero		1


	//   ....[3]....
        /*0130*/ 	.word	0x00000620
        /*0134*/ 	.word	0x000000ff
        /*0138*/ 	.word	0x000000c8
        /*013c*/ 	.short	0x0100
        /*013e*/ 	.byte	0x04
	.zero		1


	//   ....[4]....
        /*0140*/ 	.word	0x00000630
        /*0144*/ 	.word	0x000000ff
        /*0148*/ 	.word	0x00000010
        /*014c*/ 	.short	0x0100
        /*014e*/ 	.byte	0x04
	.zero		1


	//   ....[5]....
        /*0150*/ 	.word	0x00000640
        /*0154*/ 	.word	0x000000ff
        /*0158*/ 	.word	0x000000d0
        /*015c*/ 	.short	0x0100
        /*015e*/ 	.byte	0x04
	.zero		1


	//   ....[6]....
        /*0160*/ 	.word	0x00000650
        /*0164*/ 	.word	0x000000ff
        /*0168*/ 	.word	0x00000018
        /*016c*/ 	.short	0x0100
        /*016e*/ 	.byte	0x04
	.zero		1


	//   ....[7]....
        /*0170*/ 	.word	0x00000660
        /*0174*/ 	.word	0x000000ff
        /*0178*/ 	.word	0x000000d8
        /*017c*/ 	.short	0x0100
        /*017e*/ 	.byte	0x04
	.zero		1


	//   ....[8]....
        /*0180*/ 	.word	0x00000670
        /*0184*/ 	.word	0x000000ff
        /*0188*/ 	.word	0x00000020
        /*018c*/ 	.short	0x0100
        /*018e*/ 	.byte	0x04
	.zero		1


	//   ....[9]....
        /*0190*/ 	.word	0x00000680
        /*0194*/ 	.word	0x000000ff
        /*0198*/ 	.word	0x000000e0
        /*019c*/ 	.short	0x0100
        /*019e*/ 	.byte	0x04
	.zero		1


	//   ....[10]....
        /*01a0*/ 	.word	0x00000690
        /*01a4*/ 	.word	0x000000ff
        /*01a8*/ 	.word	0x00000028
        /*01ac*/ 	.short	0x0100
        /*01ae*/ 	.byte	0x04
	.zero		1


	//   ....[11]....
        /*01b0*/ 	.word	0x000006a0
        /*01b4*/ 	.word	0x000000ff
        /*01b8*/ 	.word	0x000000e8
        /*01bc*/ 	.short	0x0100
        /*01be*/ 	.byte	0x04
	.zero		1


	//   ....[12]....
        /*01c0*/ 	.word	0x000006b0
        /*01c4*/ 	.word	0x000000ff
        /*01c8*/ 	.word	0x00000030
        /*01cc*/ 	.short	0x0100
        /*01ce*/ 	.byte	0x04
	.zero		1


	//   ....[13]....
        /*01d0*/ 	.word	0x000006c0
        /*01d4*/ 	.word	0x000000ff
        /*01d8*/ 	.word	0x000000f0
        /*01dc*/ 	.short	0x0100
        /*01de*/ 	.byte	0x04
	.zero		1


	//   ....[14]....
        /*01e0*/ 	.word	0x000006d0
        /*01e4*/ 	.word	0x000000ff
        /*01e8*/ 	.word	0x00000038
        /*01ec*/ 	.short	0x0100
        /*01ee*/ 	.byte	0x04
	.zero		1


	//   ....[15]....
        /*01f0*/ 	.word	0x000006e0
        /*01f4*/ 	.word	0x000000ff
        /*01f8*/ 	.word	0x000000f8
        /*01fc*/ 	.short	0x0100
        /*01fe*/ 	.byte	0x04
	.zero		1


	//   ....[16]....
        /*0200*/ 	.word	0x000006f0
        /*0204*/ 	.word	0x000000ff
        /*0208*/ 	.word	0x00000040
        /*020c*/ 	.short	0x0100
        /*020e*/ 	.byte	0x04
	.zero		1


	//   ....[17]....
        /*0210*/ 	.word	0x00000700
        /*0214*/ 	.word	0x000000ff
        /*0218*/ 	.word	0x00000100
        /*021c*/ 	.short	0x0100
        /*021e*/ 	.byte	0x04
	.zero		1


	//   ....[18]....
        /*0220*/ 	.word	0x00000710
        /*0224*/ 	.word	0x000000ff
        /*0228*/ 	.word	0x00000048
        /*022c*/ 	.short	0x0100
        /*022e*/ 	.byte	0x04
	.zero		1


	//   ....[19]....
        /*0230*/ 	.word	0x00000720
        /*0234*/ 	.word	0x000000ff
        /*0238*/ 	.word	0x00000108
        /*023c*/ 	.short	0x0100
        /*023e*/ 	.byte	0x04
	.zero		1


	//   ....[20]....
        /*0240*/ 	.word	0x00000730
        /*0244*/ 	.word	0x000000ff
        /*0248*/ 	.word	0x00000050
        /*024c*/ 	.short	0x0100
        /*024e*/ 	.byte	0x04
	.zero		1


	//   ....[21]....
        /*0250*/ 	.word	0x00000740
        /*0254*/ 	.word	0x000000ff
        /*0258*/ 	.word	0x00000110
        /*025c*/ 	.short	0x0100
        /*025e*/ 	.byte	0x04
	.zero		1


	//   ....[22]....
        /*0260*/ 	.word	0x00000750
        /*0264*/ 	.word	0x000000ff
        /*0268*/ 	.word	0x00000058
        /*026c*/ 	.short	0x0100
        /*026e*/ 	.byte	0x04
	.zero		1


	//   ....[23]....
        /*0270*/ 	.word	0x00000760
        /*0274*/ 	.word	0x000000ff
        /*0278*/ 	.word	0x00000118
        /*027c*/ 	.short	0x0100
        /*027e*/ 	.byte	0x04
	.zero		1


	//   ....[24]....
        /*0280*/ 	.word	0x00000770
        /*0284*/ 	.word	0x000000ff
        /*0288*/ 	.word	0x00000060
        /*028c*/ 	.short	0x0100
        /*028e*/ 	.byte	0x04
	.zero		1


	//   ....[25]....
        /*0290*/ 	.word	0x00000780
        /*0294*/ 	.word	0x000000ff
        /*0298*/ 	.word	0x00000120
        /*029c*/ 	.short	0x0100
        /*029e*/ 	.byte	0x04
	.zero		1


	//   ....[26]....
        /*02a0*/ 	.word	0x00000790
        /*02a4*/ 	.word	0x000000ff
        /*02a8*/ 	.word	0x00000068
        /*02ac*/ 	.short	0x0100
        /*02ae*/ 	.byte	0x04
	.zero		1


	//   ....[27]....
        /*02b0*/ 	.word	0x000007a0
        /*02b4*/ 	.word	0x000000ff
        /*02b8*/ 	.word	0x00000128
        /*02bc*/ 	.short	0x0100
        /*02be*/ 	.byte	0x04
	.zero		1


	//   ....[28]....
        /*02c0*/ 	.word	0x000007b0
        /*02c4*/ 	.word	0x000000ff
        /*02c8*/ 	.word	0x00000070
        /*02cc*/ 	.short	0x0100
        /*02ce*/ 	.byte	0x04
	.zero		1


	//   ....[29]....
        /*02d0*/ 	.word	0x000007c0
        /*02d4*/ 	.word	0x000000ff
        /*02d8*/ 	.word	0x00000130
        /*02dc*/ 	.short	0x0100
        /*02de*/ 	.byte	0x04
	.zero		1


	//   ....[30]....
        /*02e0*/ 	.word	0x000007d0
        /*02e4*/ 	.word	0x000000ff
        /*02e8*/ 	.word	0x00000078
        /*02ec*/ 	.short	0x0100
        /*02ee*/ 	.byte	0x04
	.zero		1


	//   ....[31]....
        /*02f0*/ 	.word	0x000007e0
        /*02f4*/ 	.word	0x000000ff
        /*02f8*/ 	.word	0x00000138
        /*02fc*/ 	.short	0x0100
        /*02fe*/ 	.byte	0x04
	.zero		1


	//   ....[32]....
        /*0300*/ 	.word	0x000007f0
        /*0304*/ 	.word	0x000000ff
        /*0308*/ 	.word	0x00000080
        /*030c*/ 	.short	0x0100
        /*030e*/ 	.byte	0x04
	.zero		1


	//   ....[33]....
        /*0310*/ 	.word	0x00000800
        /*0314*/ 	.word	0x000000ff
        /*0318*/ 	.word	0x00000140
        /*031c*/ 	.short	0x0100
        /*031e*/ 	.byte	0x04
	.zero		1


	//   ....[34]....
        /*0320*/ 	.word	0x00000810
        /*0324*/ 	.word	0x000000ff
        /*0328*/ 	.word	0x00000088
        /*032c*/ 	.short	0x0100
        /*032e*/ 	.byte	0x04
	.zero		1


	//   ....[35]....
        /*0330*/ 	.word	0x00000820
        /*0334*/ 	.word	0x000000ff
        /*0338*/ 	.word	0x00000148
        /*033c*/ 	.short	0x0100
        /*033e*/ 	.byte	0x04
	.zero		1


	//   ....[36]....
        /*0340*/ 	.word	0x00000830
        /*0344*/ 	.word	0x000000ff
        /*0348*/ 	.word	0x00000090
        /*034c*/ 	.short	0x0100
        /*034e*/ 	.byte	0x04
	.zero		1


	//   ....[37]....
        /*0350*/ 	.word	0x00000840
        /*0354*/ 	.word	0x000000ff
        /*0358*/ 	.word	0x00000150
        /*035c*/ 	.short	0x0100
        /*035e*/ 	.byte	0x04
	.zero		1


	//   ....[38]....
        /*0360*/ 	.word	0x00000850
        /*0364*/ 	.word	0x000000ff
        /*0368*/ 	.word	0x00000098
        /*036c*/ 	.short	0x0100
        /*036e*/ 	.byte	0x04
	.zero		1


	//   ....[39]....
        /*0370*/ 	.word	0x00000860
        /*0374*/ 	.word	0x000000ff
        /*0378*/ 	.word	0x00000158
        /*037c*/ 	.short	0x0100
        /*037e*/ 	.byte	0x04
	.zero		1


	//   ....[40]....
        /*0380*/ 	.word	0x00000870
        /*0384*/ 	.word	0x000000ff
        /*0388*/ 	.word	0x000000a0
        /*038c*/ 	.short	0x0100
        /*038e*/ 	.byte	0x04
	.zero		1


	//   ....[41]....
        /*0390*/ 	.word	0x00000880
        /*0394*/ 	.word	0x000000ff
        /*0398*/ 	.word	0x00000160
        /*039c*/ 	.short	0x0100
        /*039e*/ 	.byte	0x04
	.zero		1


	//   ....[42]....
        /*03a0*/ 	.word	0x00000890
        /*03a4*/ 	.word	0x000000ff
        /*03a8*/ 	.word	0x000000a8
        /*03ac*/ 	.short	0x0100
        /*03ae*/ 	.byte	0x04
	.zero		1


	//   ....[43]....
        /*03b0*/ 	.word	0x000008a0
        /*03b4*/ 	.word	0x000000ff
        /*03b8*/ 	.word	0x00000168
        /*03bc*/ 	.short	0x0100
        /*03be*/ 	.byte	0x04
	.zero		1


	//   ....[44]....
        /*03c0*/ 	.word	0x000008b0
        /*03c4*/ 	.word	0x000000ff
        /*03c8*/ 	.word	0x000000b0
        /*03cc*/ 	.short	0x0100
        /*03ce*/ 	.byte	0x04
	.zero		1


	//   ....[45]....
        /*03d0*/ 	.word	0x000008c0
        /*03d4*/ 	.word	0x000000ff
        /*03d8*/ 	.word	0x00000170
        /*03dc*/ 	.short	0x0100
        /*03de*/ 	.byte	0x04
	.zero		1


	//   ....[46]....
        /*03e0*/ 	.word	0x000008d0
        /*03e4*/ 	.word	0x000000ff
        /*03e8*/ 	.word	0x000000b8
        /*03ec*/ 	.short	0x0100
        /*03ee*/ 	.byte	0x04
	.zero		1


	//   ....[47]....
        /*03f0*/ 	.word	0x000008e0
        /*03f4*/ 	.word	0x000000ff
        /*03f8*/ 	.word	0x00000178
        /*03fc*/ 	.short	0x0100
        /*03fe*/ 	.byte	0x04
	.zero		1


	//   ....[48]....
        /*0400*/ 	.word	0x00000a20
        /*0404*/ 	.word	0x000000ff
        /*0408*/ 	.word	0x00000180
        /*040c*/ 	.short	0x0100
        /*040e*/ 	.byte	0x04
	.zero		1


	//   ....[49]....
        /*0410*/ 	.word	0x00000a30
        /*0414*/ 	.word	0x000000ff
        /*0418*/ 	.word	0x00000188
        /*041c*/ 	.short	0x0100
        /*041e*/ 	.byte	0x04
	.zero		1


	//   ....[50]....
        /*0420*/ 	.word	0x00000b20
        /*0424*/ 	.word	0x000000ff
        /*0428*/ 	.word	0x00000190
        /*042c*/ 	.short	0x0100
        /*042e*/ 	.byte	0x04
	.zero		1


	//   ....[51]....
        /*0430*/ 	.word	0x00000b30
        /*0434*/ 	.word	0x000000ff
        /*0438*/ 	.word	0x00000198
        /*043c*/ 	.short	0x0100
        /*043e*/ 	.byte	0x04
	.zero		1


	//   ....[52]....
        /*0440*/ 	.word	0x00000c70
        /*0444*/ 	.word	0x000000ff
        /*0448*/ 	.word	0x000001a0
        /*044c*/ 	.short	0x0100
        /*044e*/ 	.byte	0x04
	.zero		1


	//   ....[53]....
        /*0450*/ 	.word	0x00000c80
        /*0454*/ 	.word	0x000000ff
        /*0458*/ 	.word	0x000001b0
        /*045c*/ 	.short	0x0100
        /*045e*/ 	.byte	0x04
	.zero		1


	//   ....[54]....
        /*0460*/ 	.word	0x00000c90
        /*0464*/ 	.word	0x000000ff
        /*0468*/ 	.word	0x000001a8
        /*046c*/ 	.short	0x0100
        /*046e*/ 	.byte	0x04
	.zero		1


	//   ....[55]....
        /*0470*/ 	.word	0x00000ca0
        /*0474*/ 	.word	0x000000ff
        /*0478*/ 	.word	0x000001b8
        /*047c*/ 	.short	0x0100
        /*047e*/ 	.byte	0x04
	.zero		1


	//   ....[56]....
        /*0480*/ 	.word	0x00000dd0
        /*0484*/ 	.word	0x000000ff
        /*0488*/ 	.word	0x000001c0
        /*048c*/ 	.short	0x0100
        /*048e*/ 	.byte	0x04
	.zero		1


	//   ....[57]....
        /*0490*/ 	.word	0x00000de0
        /*0494*/ 	.word	0x000000ff
        /*0498*/ 	.word	0x000001e0
        /*049c*/ 	.short	0x0100
        /*049e*/ 	.byte	0x04
	.zero		1


	//   ....[58]....
        /*04a0*/ 	.word	0x00000df0
        /*04a4*/ 	.word	0x000000ff
        /*04a8*/ 	.word	0x000001c8
        /*04ac*/ 	.short	0x0100
        /*04ae*/ 	.byte	0x04
	.zero		1


	//   ....[59]....
        /*04b0*/ 	.word	0x00000e00
        /*04b4*/ 	.word	0x000000ff
        /*04b8*/ 	.word	0x000001e8
        /*04bc*/ 	.short	0x0100
        /*04be*/ 	.byte	0x04
	.zero		1


	//   ....[60]....
        /*04c0*/ 	.word	0x00000e10
        /*04c4*/ 	.word	0x000000ff
        /*04c8*/ 	.word	0x000001d0
        /*04cc*/ 	.short	0x0100
        /*04ce*/ 	.byte	0x04
	.zero		1


	//   ....[61]....
        /*04d0*/ 	.word	0x00000e20
        /*04d4*/ 	.word	0x000000ff
        /*04d8*/ 	.word	0x000001f0
        /*04dc*/ 	.short	0x0100
        /*04de*/ 	.byte	0x04
	.zero		1


	//   ....[62]....
        /*04e0*/ 	.word	0x00000e30
        /*04e4*/ 	.word	0x000000ff
        /*04e8*/ 	.word	0x000001d8
        /*04ec*/ 	.short	0x0100
        /*04ee*/ 	.byte	0x04
	.zero		1


	//   ....[63]....
        /*04f0*/ 	.word	0x00000e40
        /*04f4*/ 	.word	0x000000ff
        /*04f8*/ 	.word	0x000001f8
        /*04fc*/ 	.short	0x0100
        /*04fe*/ 	.byte	0x04
	.zero		1


	//   ....[64]....
        /*0500*/ 	.word	0x00000f30
        /*0504*/ 	.word	0x000000ff
        /*0508*/ 	.word	0x00000200
        /*050c*/ 	.short	0x0100
        /*050e*/ 	.byte	0x04
	.zero		1


	//   ....[65]....
        /*0510*/ 	.word	0x00000f40
        /*0514*/ 	.word	0x000000ff
        /*0518*/ 	.word	0x00000210
        /*051c*/ 	.short	0x0100
        /*051e*/ 	.byte	0x04
	.zero		1


	//   ....[66]....
        /*0520*/ 	.word	0x00000f50
        /*0524*/ 	.word	0x000000ff
        /*0528*/ 	.word	0x00000208
        /*052c*/ 	.short	0x0100
        /*052e*/ 	.byte	0x04
	.zero		1


	//   ....[67]....
        /*0530*/ 	.word	0x00000f60
        /*0534*/ 	.word	0x000000ff
        /*0538*/ 	.word	0x00000218
        /*053c*/ 	.short	0x0100
        /*053e*/ 	.byte	0x04
	.zero		1


	//   ....[68]....
        /*0540*/ 	.word	0x00001aa0
        /*0544*/ 	.word	0x00000003
        /*0548*/ 	.word	0x00000210
        /*054c*/ 	.short	0x010a
        /*054e*/ 	.byte	0xff
	.zero		1


	//   ....[69]....
        /*0550*/ 	.word	0x00001ad0
        /*0554*/ 	.word	0x00000003
        /*0558*/ 	.word	0x00000200
        /*055c*/ 	.short	0x0101
        /*055e*/ 	.byte	0xff
	.zero		1


	//   ....[70]....
        /*0560*/ 	.word	0x00001ba0
        /*0564*/ 	.word	0x000000ff
        /*0568*/ 	.word	0x000000c0
        /*056c*/ 	.short	0x010a
        /*056e*/ 	.byte	0x05
	.zero		1


	//   ....[71]....
        /*0570*/ 	.word	0x00001c20
        /*0574*/ 	.word	0x000000ff
        /*0578*/ 	.word	0x000000c0
        /*057c*/ 	.short	0x010a
        /*057e*/ 	.byte	0x21
	.zero		1


	//   ....[72]....
        /*0580*/ 	.word	0x00001db0
        /*0584*/ 	.word	0x000000ff
        /*0588*/ 	.word	0x000000c0
        /*058c*/ 	.short	0x010a
        /*058e*/ 	.byte	0x08
	.zero		1


	//   ....[73]....
        /*0590*/ 	.word	0x00001ed0
        /*0594*/ 	.word	0x000000ff
        /*0598*/ 	.word	0x00000198
        /*059c*/ 	.short	0x0101
        /*059e*/ 	.byte	0x07
	.zero		1


	//   ....[74]....
        /*05a0*/ 	.word	0x00001ef0
        /*05a4*/ 	.word	0x000000ff
        /*05a8*/ 	.word	0x000000c0
        /*05ac*/ 	.short	0x010a
        /*05ae*/ 	.byte	0x05
	.zero		1


	//   ....[75]....
        /*05b0*/ 	.word	0x00001f70
        /*05b4*/ 	.word	0x000000ff
        /*05b8*/ 	.word	0x000000c0
        /*05bc*/ 	.short	0x010a
        /*05be*/ 	.byte	0x11
	.zero		1


	//   ....[76]....
        /*05c0*/ 	.word	0x00002100
        /*05c4*/ 	.word	0x000000ff
        /*05c8*/ 	.word	0x000000c0
        /*05cc*/ 	.short	0x010a
        /*05ce*/ 	.byte	0x08
	.zero		1


	//   ....[77]....
        /*05d0*/ 	.word	0x00002250
        /*05d4*/ 	.word	0x00000003
        /*05d8*/ 	.word	0x000001a0
        /*05dc*/ 	.short	0x010a
        /*05de*/ 	.byte	0xff
	.zero		1


	//   ....[78]....
        /*05e0*/ 	.word	0x000023a0
        /*05e4*/ 	.word	0x00000000
        /*05e8*/ 	.word	0x00000000
        /*05ec*/ 	.short	0x0101
        /*05ee*/ 	.byte	0xff
	.zero		1


	//   ....[79]....
        /*05f0*/ 	.word	0x00002950
        /*05f4*/ 	.word	0x000000ff
        /*05f8*/ 	.word	0x00000000
        /*05fc*/ 	.short	0x010a
        /*05fe*/ 	.byte	0x04
	.zero		1


	//   ....[80]....
        /*0600*/ 	.word	0x000029e0
        /*0604*/ 	.word	0x000000ff
        /*0608*/ 	.word	0x00000000
        /*060c*/ 	.short	0x010a
        /*060e*/ 	.byte	0x05
	.zero		1


	//   ....[81]....
        /*0610*/ 	.word	0x00002a70
        /*0614*/ 	.word	0x000000ff
        /*0618*/ 	.word	0x00000000
        /*061c*/ 	.short	0x010a
        /*061e*/ 	.byte	0x05
	.zero		1


	//   ....[82]....
        /*0620*/ 	.word	0x00002b00
        /*0624*/ 	.word	0x000000ff
        /*0628*/ 	.word	0x00000000
        /*062c*/ 	.short	0x010a
        /*062e*/ 	.byte	0x05
	.zero		1


	//   ....[83]....
        /*0630*/ 	.word	0x00002b90
        /*0634*/ 	.word	0x000000ff
        /*0638*/ 	.word	0x00000000
        /*063c*/ 	.short	0x010a
        /*063e*/ 	.byte	0x05
	.zero		1


	//   ....[84]....
        /*0640*/ 	.word	0x00002c20
        /*0644*/ 	.word	0x000000ff
        /*0648*/ 	.word	0x00000000
        /*064c*/ 	.short	0x010a
        /*064e*/ 	.byte	0x05
	.zero		1


	//   ....[85]....
        /*0650*/ 	.word	0x00002cb0
        /*0654*/ 	.word	0x000000ff
        /*0658*/ 	.word	0x00000000
        /*065c*/ 	.short	0x010a
        /*065e*/ 	.byte	0x05
	.zero		1


	//   ....[86]....
        /*0660*/ 	.word	0x00002d40
        /*0664*/ 	.word	0x000000ff
        /*0668*/ 	.word	0x00000000
        /*066c*/ 	.short	0x010a
        /*066e*/ 	.byte	0x05
	.zero		1


	//   ....[87]....
        /*0670*/ 	.word	0x00002dd0
        /*0674*/ 	.word	0x000000ff
        /*0678*/ 	.word	0x00000000
        /*067c*/ 	.short	0x010a
        /*067e*/ 	.byte	0x05
	.zero		1


	//   ....[88]....
        /*0680*/ 	.word	0x00002e60
        /*0684*/ 	.word	0x000000ff
        /*0688*/ 	.word	0x00000000
        /*068c*/ 	.short	0x010a
        /*068e*/ 	.byte	0x05
	.zero		1


	//   ....[89]....
        /*0690*/ 	.word	0x00002ef0
        /*0694*/ 	.word	0x000000ff
        /*0698*/ 	.word	0x00000000
        /*069c*/ 	.short	0x010a
        /*069e*/ 	.byte	0x05
	.zero		1


	//   ....[90]....
        /*06a0*/ 	.word	0x00002f80
        /*06a4*/ 	.word	0x000000ff
        /*06a8*/ 	.word	0x00000000
        /*06ac*/ 	.short	0x010a
        /*06ae*/ 	.byte	0x05
	.zero		1


	//   ....[91]....
        /*06b0*/ 	.word	0x00003010
        /*06b4*/ 	.word	0x000000ff
        /*06b8*/ 	.word	0x00000000
        /*06bc*/ 	.short	0x010a
        /*06be*/ 	.byte	0x05
	.zero		1


	//   ....[92]....
        /*06c0*/ 	.word	0x000030a0
        /*06c4*/ 	.word	0x000000ff
        /*06c8*/ 	.word	0x00000000
        /*06cc*/ 	.short	0x010a
        /*06ce*/ 	.byte	0x05
	.zero		1


	//   ....[93]....
        /*06d0*/ 	.word	0x00003130
        /*06d4*/ 	.word	0x000000ff
        /*06d8*/ 	.word	0x00000000
        /*06dc*/ 	.short	0x010a
        /*06de*/ 	.byte	0x05
	.zero		1


	//   ....[94]....
        /*06e0*/ 	.word	0x000031c0
        /*06e4*/ 	.word	0x000000ff
        /*06e8*/ 	.word	0x00000000
        /*06ec*/ 	.short	0x010a
        /*06ee*/ 	.byte	0x05
	.zero		1


	//   ....[95]....
        /*06f0*/ 	.word	0x00003250
        /*06f4*/ 	.word	0x000000ff
        /*06f8*/ 	.word	0x00000000
        /*06fc*/ 	.short	0x010a
        /*06fe*/ 	.byte	0x05
	.zero		1


	//   ....[96]....
        /*0700*/ 	.word	0x000032e0
        /*0704*/ 	.word	0x000000ff
        /*0708*/ 	.word	0x00000000
        /*070c*/ 	.short	0x010a
        /*070e*/ 	.byte	0x05
	.zero		1


	//   ....[97]....
        /*0710*/ 	.word	0x00003370
        /*0714*/ 	.word	0x000000ff
        /*0718*/ 	.word	0x00000000
        /*071c*/ 	.short	0x010a
        /*071e*/ 	.byte	0x05
	.zero		1


	//   ....[98]....
        /*0720*/ 	.word	0x00003400
        /*0724*/ 	.word	0x000000ff
        /*0728*/ 	.word	0x00000000
        /*072c*/ 	.short	0x010a
        /*072e*/ 	.byte	0x05
	.zero		1


	//   ....[99]....
        /*0730*/ 	.word	0x00003490
        /*0734*/ 	.word	0x000000ff
        /*0738*/ 	.word	0x00000000
        /*073c*/ 	.short	0x010a
        /*073e*/ 	.byte	0x05
	.zero		1


	//   ....[100]....
        /*0740*/ 	.word	0x00003520
        /*0744*/ 	.word	0x000000ff
        /*0748*/ 	.word	0x00000000
        /*074c*/ 	.short	0x010a
        /*074e*/ 	.byte	0x05
	.zero		1


	//   ....[101]....
        /*0750*/ 	.word	0x000035b0
        /*0754*/ 	.word	0x000000ff
        /*0758*/ 	.word	0x00000000
        /*075c*/ 	.short	0x010a
        /*075e*/ 	.byte	0x05
	.zero		1


	//   ....[102]....
        /*0760*/ 	.word	0x00003650
        /*0764*/ 	.word	0x00000000
        /*0768*/ 	.word	0x00000000
        /*076c*/ 	.short	0x010a
        /*076e*/ 	.byte	0xff
	.zero		1


	//   ....[103]....
        /*0770*/ 	.word	0x00003770
        /*0774*/ 	.word	0x00000002
        /*0778*/ 	.word	0x00000200
        /*077c*/ 	.short	0x010a
        /*077e*/ 	.byte	0xff
	.zero		1


	//   ....[104]....
        /*0780*/ 	.word	0x000037d0
        /*0784*/ 	.word	0x00000004
        /*0788*/ 	.word	0x00000000
        /*078c*/ 	.short	0x0101
        /*078e*/ 	.byte	0xff
	.zero		1


	//   ....[105]....
        /*0790*/ 	.word	0x000037f0
        /*0794*/ 	.word	0x000000ff
        /*0798*/ 	.word	0x000001b0
        /*079c*/ 	.short	0x010a
        /*079e*/ 	.byte	0x04
	.zero		1


	//   ....[106]....
        /*07a0*/ 	.word	0x00003910
        /*07a4*/ 	.word	0x00000002
        /*07a8*/ 	.word	0x000001a0
        /*07ac*/ 	.short	0x010a
        /*07ae*/ 	.byte	0xff
	.zero		1


	//   ....[107]....
        /*07b0*/ 	.word	0x00003a20
        /*07b4*/ 	.word	0x00000002
        /*07b8*/ 	.word	0x00000000
        /*07bc*/ 	.short	0x0101
        /*07be*/ 	.byte	0xff
	.zero		1


	//   ....[108]....
        /*07c0*/ 	.word	0x00003ab0
        /*07c4*/ 	.word	0x000000ff
        /*07c8*/ 	.word	0x000001b0
        /*07cc*/ 	.short	0x0106
        /*07ce*/ 	.byte	0x04
	.zero		1


	//   ....[109]....
        /*07d0*/ 	.word	0x00003ad0
        /*07d4*/ 	.word	0x000000ff
        /*07d8*/ 	.word	0x000001b0
        /*07dc*/ 	.short	0x010a
        /*07de*/ 	.byte	0x04
	.zero		1


	//   ....[110]....
        /*07e0*/ 	.word	0x00003b60
        /*07e4*/ 	.word	0x000000ff
        /*07e8*/ 	.word	0x000001b0
        /*07ec*/ 	.short	0x0106
        /*07ee*/ 	.byte	0x07
	.zero		1


	//   ....[111]....
        /*07f0*/ 	.word	0x00003ba0
        /*07f4*/ 	.word	0x00000000
        /*07f8*/ 	.word	0x000001b0
        /*07fc*/ 	.short	0x010a
        /*07fe*/ 	.byte	0xff
	.zero		1


	//   ....[112]....
        /*0800*/ 	.word	0x000040b0
        /*0804*/ 	.word	0x00000000
        /*0808*/ 	.word	0x000001a0
        /*080c*/ 	.short	0x010a
        /*080e*/ 	.byte	0xff
	.zero		1


	//   ....[113]....
        /*0810*/ 	.word	0x000041b0
        /*0814*/ 	.word	0x00000003
        /*0818*/ 	.word	0x00000000
        /*081c*/ 	.short	0x0101
        /*081e*/ 	.byte	0xff
	.zero		1


	//   ....[114]....
        /*0820*/ 	.word	0x000041c0
        /*0824*/ 	.word	0x000000ff
        /*0828*/ 	.word	0x00000000
        /*082c*/ 	.short	0x010a
        /*082e*/ 	.byte	0x05
	.zero		1


	//   ....[115]....
        /*0830*/ 	.word	0x00004240
        /*0834*/ 	.word	0x000000ff
        /*0838*/ 	.word	0x000001e0
        /*083c*/ 	.short	0x010a
        /*083e*/ 	.byte	0x17
	.zero		1


	//   ....[116]....
        /*0840*/ 	.word	0x00004310
        /*0844*/ 	.word	0x000000ff
        /*0848*/ 	.word	0x00000000
        /*084c*/ 	.short	0x010a
        /*084e*/ 	.byte	0x07
	.zero		1


	//   ....[117]....
        /*0850*/ 	.word	0x00004450
        /*0854*/ 	.word	0x000000ff
        /*0858*/ 	.word	0x00000000
        /*085c*/ 	.short	0x010a
        /*085e*/ 	.byte	0x06
	.zero		1


	//   ....[118]....
        /*0860*/ 	.word	0x00004640
        /*0864*/ 	.word	0x000000ff
        /*0868*/ 	.word	0x00000000
        /*086c*/ 	.short	0x010a
        /*086e*/ 	.byte	0x04
	.zero		1


	//   ....[119]....
        /*0870*/ 	.word	0x000046d0
        /*0874*/ 	.word	0x000000ff
        /*0878*/ 	.word	0x00000000
        /*087c*/ 	.short	0x010a
        /*087e*/ 	.byte	0x05
	.zero		1


	//   ....[120]....
        /*0880*/ 	.word	0x00004760
        /*0884*/ 	.word	0x000000ff
        /*0888*/ 	.word	0x00000000
        /*088c*/ 	.short	0x010a
        /*088e*/ 	.byte	0x05
	.zero		1


	//   ....[121]....
        /*0890*/ 	.word	0x000047f0
        /*0894*/ 	.word	0x000000ff
        /*0898*/ 	.word	0x00000000
        /*089c*/ 	.short	0x010a
        /*089e*/ 	.byte	0x04
	.zero		1


	//   ....[122]....
        /*08a0*/ 	.word	0x00004ce0
        /*08a4*/ 	.word	0x00000003
        /*08a8*/ 	.word	0x000001a0
        /*08ac*/ 	.short	0x010a
        /*08ae*/ 	.byte	0xff
	.zero		1


	//   ....[123]....
        /*08b0*/ 	.word	0x00004e50
        /*08b4*/ 	.word	0x00000000
        /*08b8*/ 	.word	0x00000000
        /*08bc*/ 	.short	0x0101
        /*08be*/ 	.byte	0xff
	.zero		1


	//   ....[124]....
        /*08c0*/ 	.word	0x00005310
        /*08c4*/ 	.word	0x000000ff
        /*08c8*/ 	.word	0x00000198
        /*08cc*/ 	.short	0x010a
        /*08ce*/ 	.byte	0x15
	.zero		1


	//   ....[125]....
        /*08d0*/ 	.word	0x000054a0
        /*08d4*/ 	.word	0x000000ff
        /*08d8*/ 	.word	0x00000188
        /*08dc*/ 	.short	0x010a
        /*08de*/ 	.byte	0x15
	.zero		1


	//   ....[126]....
        /*08e0*/ 	.word	0x00005830
        /*08e4*/ 	.word	0x000000ff
        /*08e8*/ 	.word	0x00000180
        /*08ec*/ 	.short	0x010b
        /*08ee*/ 	.byte	0x15
	.zero		1


	//   ....[127]....
        /*08f0*/ 	.word	0x00005840
        /*08f4*/ 	.word	0x000000ff
        /*08f8*/ 	.word	0x00000000
        /*08fc*/ 	.short	0x0101
        /*08fe*/ 	.byte	0x32
	.zero		1


	//   ....[128]....
        /*0900*/ 	.word	0x00005880
        /*0904*/ 	.word	0x00000000
        /*0908*/ 	.word	0x00000188
        /*090c*/ 	.short	0x010a
        /*090e*/ 	.byte	0xff
	.zero		1


	//   ....[129]....
        /*0910*/ 	.word	0x00005af0
        /*0914*/ 	.word	0x00000008
        /*0918*/ 	.word	0x000001a0
        /*091c*/ 	.short	0x010a
        /*091e*/ 	.byte	0xff
	.zero		1


	//   ....[130]....
        /*0920*/ 	.word	0x00005c70
        /*0924*/ 	.word	0x00000000
        /*0928*/ 	.word	0x00000000
        /*092c*/ 	.short	0x0101
        /*092e*/ 	.byte	0xff
	.zero		1


	//   ....[131]....
        /*0930*/ 	.word	0x000064c0
        /*0934*/ 	.word	0x000000ff
        /*0938*/ 	.word	0x00000180
        /*093c*/ 	.short	0x010a
        /*093e*/ 	.byte	0x2e
	.zero		1


	//   ....[132]....
        /*0940*/ 	.word	0x000064d0
        /*0944*/ 	.word	0x000000ff
        /*0948*/ 	.word	0x000001c0
        /*094c*/ 	.short	0x010a
        /*094e*/ 	.byte	0x2f
	.zero		1


	//   ....[133]....
        /*0950*/ 	.word	0x00006550
        /*0954*/ 	.word	0x000000ff
        /*0958*/ 	.word	0x00000180
        /*095c*/ 	.short	0x010a
        /*095e*/ 	.byte	0x2e
	.zero		1


	//   ....[134]....
        /*0960*/ 	.word	0x00006750
        /*0964*/ 	.word	0x000000ff
        /*0968*/ 	.word	0x00000000
        /*096c*/ 	.short	0x0101
        /*096e*/ 	.byte	0x04
	.zero		1


	//   ....[135]....
        /*0970*/ 	.word	0x00006770
        /*0974*/ 	.word	0x000000ff
        /*0978*/ 	.word	0x000001c0
        /*097c*/ 	.short	0x010a
        /*097e*/ 	.byte	0x2f
	.zero		1


	//   ....[136]....
        /*0980*/ 	.word	0x00007a40
        /*0984*/ 	.word	0x000000ff
        /*0988*/ 	.word	0x00000000
        /*098c*/ 	.short	0x0101
        /*098e*/ 	.byte	0x04
	.zero		1


	//   ....[137]....
        /*0990*/ 	.word	0x00007e50
        /*0994*/ 	.word	0x00000003
        /*0998*/ 	.word	0x00000210
        /*099c*/ 	.short	0x010a
        /*099e*/ 	.byte	0xff
	.zero		1


	//   ....[138]....
        /*09a0*/ 	.word	0x00007eb0
        /*09a4*/ 	.word	0x00000000
        /*09a8*/ 	.word	0x000000c0
        /*09ac*/ 	.short	0x010a
        /*09ae*/ 	.byte	0xff
	.zero		1


	//   ....[139]....
        /*09b0*/ 	.word	0x00007f10
        /*09b4*/ 	.word	0x00000000
        /*09b8*/ 	.word	0x000000c0
        /*09bc*/ 	.short	0x010a
        /*09be*/ 	.byte	0xff
	.zero		1


	//   ....[140]....
        /*09c0*/ 	.word	0x00007f60
        /*09c4*/ 	.word	0x00000003
        /*09c8*/ 	.word	0x000001a0
        /*09cc*/ 	.short	0x010a
        /*09ce*/ 	.byte	0xff
	.zero		1


	//   ....[141]....
        /*09d0*/ 	.word	0x00007fc0
        /*09d4*/ 	.word	0x00000000
        /*09d8*/ 	.word	0x00000000
        /*09dc*/ 	.short	0x010a
        /*09de*/ 	.byte	0xff
	.zero		1


	//   ....[142]....
        /*09e0*/ 	.word	0x00008020
        /*09e4*/ 	.word	0x00000000
        /*09e8*/ 	.word	0x00000000
        /*09ec*/ 	.short	0x010a
        /*09ee*/ 	.byte	0xff
	.zero		1


	//   ....[143]....
        /*09f0*/ 	.word	0x00008080
        /*09f4*/ 	.word	0x00000000
        /*09f8*/ 	.word	0x00000000
        /*09fc*/ 	.short	0x010a
        /*09fe*/ 	.byte	0xff
	.zero		1


	//   ....[144]....
        /*0a00*/ 	.word	0x000080e0
        /*0a04*/ 	.word	0x00000000
        /*0a08*/ 	.word	0x00000000
        /*0a0c*/ 	.short	0x010a
        /*0a0e*/ 	.byte	0xff
	.zero		1


	//   ....[145]....
        /*0a10*/ 	.word	0x00008140
        /*0a14*/ 	.word	0x00000000
        /*0a18*/ 	.word	0x00000000
        /*0a1c*/ 	.short	0x010a
        /*0a1e*/ 	.byte	0xff
	.zero		1


	//   ....[146]....
        /*0a20*/ 	.word	0x000081a0
        /*0a24*/ 	.word	0x00000000
        /*0a28*/ 	.word	0x00000000
        /*0a2c*/ 	.short	0x010a
        /*0a2e*/ 	.byte	0xff
	.zero		1


	//   ....[147]....
        /*0a30*/ 	.word	0x00008200
        /*0a34*/ 	.word	0x00000000
        /*0a38*/ 	.word	0x00000000
        /*0a3c*/ 	.short	0x010a
        /*0a3e*/ 	.byte	0xff
	.zero		1


	//   ....[148]....
        /*0a40*/ 	.word	0x00008260
        /*0a44*/ 	.word	0x00000000
        /*0a48*/ 	.word	0x00000000
        /*0a4c*/ 	.short	0x010a
        /*0a4e*/ 	.byte	0xff
	.zero		1


	//   ....[149]....
        /*0a50*/ 	.word	0x000082c0
        /*0a54*/ 	.word	0x00000000
        /*0a58*/ 	.word	0x00000000
        /*0a5c*/ 	.short	0x010a
        /*0a5e*/ 	.byte	0xff
	.zero		1


	//   ....[150]....
        /*0a60*/ 	.word	0x00008320
        /*0a64*/ 	.word	0x00000000
        /*0a68*/ 	.word	0x00000000
        /*0a6c*/ 	.short	0x010a
        /*0a6e*/ 	.byte	0xff
	.zero		1


	//   ....[151]....
        /*0a70*/ 	.word	0x00008380
        /*0a74*/ 	.word	0x00000000
        /*0a78*/ 	.word	0x00000000
        /*0a7c*/ 	.short	0x010a
        /*0a7e*/ 	.byte	0xff
	.zero		1


	//   ....[152]....
        /*0a80*/ 	.word	0x000083e0
        /*0a84*/ 	.word	0x00000000
        /*0a88*/ 	.word	0x00000000
        /*0a8c*/ 	.short	0x010a
        /*0a8e*/ 	.byte	0xff
	.zero		1


	//   ....[153]....
        /*0a90*/ 	.word	0x00008440
        /*0a94*/ 	.word	0x00000000
        /*0a98*/ 	.word	0x00000000
        /*0a9c*/ 	.short	0x010a
        /*0a9e*/ 	.byte	0xff
	.zero		1


	//   ....[154]....
        /*0aa0*/ 	.word	0x000084a0
        /*0aa4*/ 	.word	0x00000000
        /*0aa8*/ 	.word	0x00000000
        /*0aac*/ 	.short	0x010a
        /*0aae*/ 	.byte	0xff
	.zero		1


	//   ....[155]....
        /*0ab0*/ 	.word	0x00008500
        /*0ab4*/ 	.word	0x00000000
        /*0ab8*/ 	.word	0x00000000
        /*0abc*/ 	.short	0x010a
        /*0abe*/ 	.byte	0xff
	.zero		1


	//   ....[156]....
        /*0ac0*/ 	.word	0x00008560
        /*0ac4*/ 	.word	0x00000000
        /*0ac8*/ 	.word	0x00000000
        /*0acc*/ 	.short	0x010a
        /*0ace*/ 	.byte	0xff
	.zero		1


	//   ....[157]....
        /*0ad0*/ 	.word	0x000085c0
        /*0ad4*/ 	.word	0x00000000
        /*0ad8*/ 	.word	0x00000000
        /*0adc*/ 	.short	0x010a
        /*0ade*/ 	.byte	0xff
	.zero		1


	//   ....[158]....
        /*0ae0*/ 	.word	0x00008620
        /*0ae4*/ 	.word	0x00000000
        /*0ae8*/ 	.word	0x00000000
        /*0aec*/ 	.short	0x010a
        /*0aee*/ 	.byte	0xff
	.zero		1


	//   ....[159]....
        /*0af0*/ 	.word	0x00008680
        /*0af4*/ 	.word	0x00000000
        /*0af8*/ 	.word	0x00000000
        /*0afc*/ 	.short	0x010a
        /*0afe*/ 	.byte	0xff
	.zero		1


	//   ....[160]....
        /*0b00*/ 	.word	0x000086e0
        /*0b04*/ 	.word	0x00000000
        /*0b08*/ 	.word	0x00000000
        /*0b0c*/ 	.short	0x010a
        /*0b0e*/ 	.byte	0xff
	.zero		1


	//   ....[161]....
        /*0b10*/ 	.word	0x00008740
        /*0b14*/ 	.word	0x00000000
        /*0b18*/ 	.word	0x00000000
        /*0b1c*/ 	.short	0x010a
        /*0b1e*/ 	.byte	0xff
	.zero		1


	//   ....[162]....
        /*0b20*/ 	.word	0x000087a0
        /*0b24*/ 	.word	0x00000000
        /*0b28*/ 	.word	0x00000000
        /*0b2c*/ 	.short	0x010a
        /*0b2e*/ 	.byte	0xff
	.zero		1


	//   ....[163]....
        /*0b30*/ 	.word	0x00008800
        /*0b34*/ 	.word	0x00000000
        /*0b38*/ 	.word	0x00000000
        /*0b3c*/ 	.short	0x010a
        /*0b3e*/ 	.byte	0xff
	.zero		1


	//   ....[164]....
        /*0b40*/ 	.word	0x00008850
        /*0b44*/ 	.word	0x00000002
        /*0b48*/ 	.word	0x00000200
        /*0b4c*/ 	.short	0x010a
        /*0b4e*/ 	.byte	0xff
	.zero		1


	//   ....[165]....
        /*0b50*/ 	.word	0x000088b0
        /*0b54*/ 	.word	0x00000002
        /*0b58*/ 	.word	0x000001b0
        /*0b5c*/ 	.short	0x010a
        /*0b5e*/ 	.byte	0xff
	.zero		1


	//   ....[166]....
        /*0b60*/ 	.word	0x00008900
        /*0b64*/ 	.word	0x00000002
        /*0b68*/ 	.word	0x000001a0
        /*0b6c*/ 	.short	0x010a
        /*0b6e*/ 	.byte	0xff
	.zero		1


	//   ....[167]....
        /*0b70*/ 	.word	0x00008960
        /*0b74*/ 	.word	0x00000000
        /*0b78*/ 	.word	0x000001b0
        /*0b7c*/ 	.short	0x010a
        /*0b7e*/ 	.byte	0xff
	.zero		1


	//   ....[168]....
        /*0b80*/ 	.word	0x000089b0
        /*0b84*/ 	.word	0x00000000
        /*0b88*/ 	.word	0x000001a0
        /*0b8c*/ 	.short	0x010a
        /*0b8e*/ 	.byte	0xff
	.zero		1


	//   ....[169]....
        /*0b90*/ 	.word	0x00008a10
        /*0b94*/ 	.word	0x00000003
        /*0b98*/ 	.word	0x000001e0
        /*0b9c*/ 	.short	0x010a
        /*0b9e*/ 	.byte	0xff
	.zero		1


	//   ....[170]....
        /*0ba0*/ 	.word	0x00008a70
        /*0ba4*/ 	.word	0x00000000
        /*0ba8*/ 	.word	0x00000000
        /*0bac*/ 	.short	0x010a
        /*0bae*/ 	.byte	0xff
	.zero		1


	//   ....[171]....
        /*0bb0*/ 	.word	0x00008ad0
        /*0bb4*/ 	.word	0x00000000
        /*0bb8*/ 	.word	0x00000000
        /*0bbc*/ 	.short	0x010a
        /*0bbe*/ 	.byte	0xff
	.zero		1


	//   ....[172]....
        /*0bc0*/ 	.word	0x00008b30
        /*0bc4*/ 	.word	0x00000000
        /*0bc8*/ 	.word	0x00000000
        /*0bcc*/ 	.short	0x010a
        /*0bce*/ 	.byte	0xff
	.zero		1


	//   ....[173]....
        /*0bd0*/ 	.word	0x00008b90
        /*0bd4*/ 	.word	0x00000000
        /*0bd8*/ 	.word	0x00000000
        /*0bdc*/ 	.short	0x010a
        /*0bde*/ 	.byte	0xff
	.zero		1


	//   ....[174]....
        /*0be0*/ 	.word	0x00008bf0
        /*0be4*/ 	.word	0x00000000
        /*0be8*/ 	.word	0x00000000
        /*0bec*/ 	.short	0x010a
        /*0bee*/ 	.byte	0xff
	.zero		1


	//   ....[175]....
        /*0bf0*/ 	.word	0x00008c40
        /*0bf4*/ 	.word	0x00000003
        /*0bf8*/ 	.word	0x000001a0
        /*0bfc*/ 	.short	0x010a
        /*0bfe*/ 	.byte	0xff
	.zero		1


	//   ....[176]....
        /*0c00*/ 	.word	0x00008ca0
        /*0c04*/ 	.word	0x00000000
        /*0c08*/ 	.word	0x00000198
        /*0c0c*/ 	.short	0x010a
        /*0c0e*/ 	.byte	0xff
	.zero		1


	//   ....[177]....
        /*0c10*/ 	.word	0x00008d00
        /*0c14*/ 	.word	0x00000003
        /*0c18*/ 	.word	0x00000188
        /*0c1c*/ 	.short	0x010a
        /*0c1e*/ 	.byte	0xff
	.zero		1


	//   ....[178]....
        /*0c20*/ 	.word	0x00008d50
        /*0c24*/ 	.word	0x00000008
        /*0c28*/ 	.word	0x000001a0
        /*0c2c*/ 	.short	0x010a
        /*0c2e*/ 	.byte	0xff
	.zero		1


	//   ....[179]....
        /*0c30*/ 	.word	0x00008db0
        /*0c34*/ 	.word	0x00000000
        /*0c38*/ 	.word	0x00000180
        /*0c3c*/ 	.short	0x010a
        /*0c3e*/ 	.byte	0xff
	.zero		1


	//   ....[180]....
        /*0c40*/ 	.word	0x00008e10
        /*0c44*/ 	.word	0x00000000
        /*0c48*/ 	.word	0x000001c0
        /*0c4c*/ 	.short	0x010a
        /*0c4e*/ 	.byte	0xff
	.zero		1


	//----- nvinfo : EIATTR_NUM_MBARRIERS
	.align		4
.L_44:
        /*0c50*/ 	.byte	0x03, 0x38
        /*0c52*/ 	.short	0x0044


	//----- nvinfo : EIATTR_EXIT_INSTR_OFFSETS
	.align		4
        /*0c54*/ 	.byte	0x04, 0x1c
        /*0c56*/ 	.short	(.L_46 - .L_45)


	//   ....[0]....
.L_45:
        /*0c58*/ 	.word	0x00003680


	//   ....[1]....
        /*0c5c*/ 	.word	0x00003b70


	//   ....[2]....
        /*0c60*/ 	.word	0x00003bd0


	//   ....[3]....
        /*0c64*/ 	.word	0x00004a50


	//   ....[4]....
        /*0c68*/ 	.word	0x000058b0


	//   ....[5]....
        /*0c6c*/ 	.word	0x000058f0


	//   ....[6]....
        /*0c70*/ 	.word	0x00007e40


	//----- nvinfo : EIATTR_MAX_THREADS
	.align		4
.L_46:
        /*0c74*/ 	.byte	0x04, 0x05
        /*0c76*/ 	.short	(.L_48 - .L_47)
.L_47:
        /*0c78*/ 	.word	0x00000100
        /*0c7c*/ 	.word	0x00000001
        /*0c80*/ 	.word	0x00000001


	//----- nvinfo : EIATTR_CRS_STACK_SIZE
	.align		4
.L_48:
        /*0c84*/ 	.byte	0x04, 0x1e
        /*0c86*/ 	.short	(.L_50 - .L_49)
.L_49:
        /*0c88*/ 	.word	0x00000000


	//----- nvinfo : EIATTR_CBANK_PARAM_SIZE
	.align		4
.L_50:
        /*0c8c*/ 	.byte	0x03, 0x19
        /*0c8e*/ 	.short	0x0800


	//----- nvinfo : EIATTR_PARAM_CBANK
	.align		4
        /*0c90*/ 	.byte	0x04, 0x0a
        /*0c92*/ 	.short	(.L_52 - .L_51)
	.align		4
.L_51:
        /*0c94*/ 	.word	index@(.nv.constant0._ZN7cutlass13device_kernelINS_4gemm6kernel13GemmUniversalIN4cute5tupleIJiiiiEEENS1_10collective13CollectiveMmaINS1_35MainloopSm100TmaUmmaWarpSpecializedILi24ELi2ELi4ENS5_IJNS4_1CILi2EEENSA_ILi1EEESC_EEEEENS5_IJNSA_ILi64EEENSA_ILi80EEESF_EEEaNS5_IJlSC_lEEEaSI_NS4_8TiledMMAINS4_8MMA_AtomIJNS4_15SM100_MMA_S8_SSIaaiLi64ELi80ELNS4_4UMMA5MajorE0ELSN_0ELNSM_8SaturateE0EEEEEENS4_6LayoutINS5_IJSC_SC_SC_EEENS5_IJNSA_ILi0EEEST_ST_EEEEENS5_IJNS4_10UnderscoreESW_SW_EEEEENS4_13SM90_TMA_LOADENS4_14ComposedLayoutINS4_7SwizzleILi2ELi4ELi3EEENS4_18smem_ptr_flag_bitsILi8EEENSR_INS5_IJNSA_ILi8EEESF_EEENS5_IJSF_SC_EEEEEEEvNS4_8identityENS4_23SM90_TMA_LOAD_MULTICASTES19_vS1A_EENS_8epilogue10collective18CollectiveEpilogueINS1D_23Sm100TmaWarpSpecializedILi1ELi1ELi40ELb0ELb0EEEJSH_NS5_IJNSR_ISF_SC_EENSR_ISG_SC_EEEEEaSI_aSI_NS1D_6fusion15FusionCallbacksIS1H_NS1L_17LinearCombinationIaiaiLNS_15FloatRoundStyleE2EEESH_S1K_JEEENS4_5SM1004TMEM4LOAD25SM100_TMEM_LOAD_16dp32b8xESZ_NS10_INS11_ILi0ELi4ELi3EEES14_NSR_INS5_IJS15_NSA_ILi16EEEEEENS5_IJS1W_SC_EEEEEEENS4_39AutoVectorizingCopyWithAssumedAlignmentILi128EEENS4_14SM90_TMA_STOREES20_S22_S22_EEEvvEEEEvNT_6ParamsE)
        /*0c98*/ 	.short	0x0380
        /*0c9a*/ 	.short	0x0800


	//----- nvinfo : EIATTR_SW_WAR
	.align		4
.L_52:
        /*0c9c*/ 	.byte	0x04, 0x36
        /*0c9e*/ 	.short	(.L_54 - .L_53)
.L_53:
        /*0ca0*/ 	.word	0x00000008
.L_54:


//--------------------- .nv.callgraph             --------------------------
	.section	.nv.callgraph,"",@"SHT_CUDA_CALLGRAPH"
	.align	4
	.sectionentsize	8
	.align		4
        /*0000*/ 	.word	0x00000000
	.align		4
        /*0004*/ 	.word	0xffffffff
	.align		4
        /*0008*/ 	.word	index@(_ZN7cutlass13device_kernelINS_4gemm6kernel13GemmUniversalIN4cute5tupleIJiiiiEEENS1_10collective13CollectiveMmaINS1_35MainloopSm100TmaUmmaWarpSpecializedILi24ELi2ELi4ENS5_IJNS4_1CILi2EEENSA_ILi1EEESC_EEEEENS5_IJNSA_ILi64EEENSA_ILi80EEESF_EEEaNS5_IJlSC_lEEEaSI_NS4_8TiledMMAINS4_8MMA_AtomIJNS4_15SM100_MMA_S8_SSIaaiLi64ELi80ELNS4_4UMMA5MajorE0ELSN_0ELNSM_8SaturateE0EEEEEENS4_6LayoutINS5_IJSC_SC_SC_EEENS5_IJNSA_ILi0EEEST_ST_EEEEENS5_IJNS4_10UnderscoreESW_SW_EEEEENS4_13SM90_TMA_LOADENS4_14ComposedLayoutINS4_7SwizzleILi2ELi4ELi3EEENS4_18smem_ptr_flag_bitsILi8EEENSR_INS5_IJNSA_ILi8EEESF_EEENS5_IJSF_SC_EEEEEEEvNS4_8identityENS4_23SM90_TMA_LOAD_MULTICASTES19_vS1A_EENS_8epilogue10collective18CollectiveEpilogueINS1D_23Sm100TmaWarpSpecializedILi1ELi1ELi40ELb0ELb0EEEJSH_NS5_IJNSR_ISF_SC_EENSR_ISG_SC_EEEEEaSI_aSI_NS1D_6fusion15FusionCallbacksIS1H_NS1L_17LinearCombinationIaiaiLNS_15FloatRoundStyleE2EEESH_S1K_JEEENS4_5SM1004TMEM4LOAD25SM100_TMEM_LOAD_16dp32b8xESZ_NS10_INS11_ILi0ELi4ELi3EEES14_NSR_INS5_IJS15_NSA_ILi16EEEEEENS5_IJS1W_SC_EEEEEEENS4_39AutoVectorizingCopyWithAssumedAlignmentILi128EEENS4_14SM90_TMA_STOREES20_S22_S22_EEEvvEEEEvNT_6ParamsE)
	.align		4
        /*000c*/ 	.word	index@(__assertfail)
	.align		4
        /*0010*/ 	.word	0x00000000
	.align		4
        /*0014*/ 	.word	0xfffffffe
	.align		4
        /*0018*/ 	.word	0x00000000
	.align		4
        /*001c*/ 	.word	0xfffffffd
	.align		4
        /*0020*/ 	.word	0x00000000
	.align		4
        /*0024*/ 	.word	0xfffffffc


//--------------------- .nv.constant4             --------------------------
	.section	.nv.constant4,"a",@progbits
	.align	8
	.align		8
.nv.constant4:
        /*0000*/ 	.dword	__assertfail
	.align		8
        /*0008*/ 	.dword	__unnamed_1
	.align		8
        /*0010*/ 	.dword	_ZN40_INTERNAL_72982333_4_k_cu_e09e4bc8_368694cuda3std3__45__cpo5beginE
	.align		8
        /*0018*/ 	.dword	_ZN40_INTERNAL_72982333_4_k_cu_e09e4bc8_368694cuda3std3__45__cpo3endE
	.align		8
        /*0020*/ 	.dword	_ZN40_INTERNAL_72982333_4_k_cu_e09e4bc8_368694cuda3std3__45__cpo6cbeginE
	.align		8
        /*0028*/ 	.dword	_ZN40_INTERNAL_72982333_4_k_cu_e09e4bc8_368694cuda3std3__45__cpo4cendE
	.align		8
        /*0030*/ 	.dword	_ZN40_INTERNAL_72982333_4_k_cu_e09e4bc8_368694cuda3std3__442_GLOBAL__N__72982333_4_k_cu_e09e4bc8_368696ignoreE
	.align		8
        /*0038*/ 	.dword	_ZN40_INTERNAL_72982333_4_k_cu_e09e4bc8_368694cuda3std3__419piecewise_constructE
	.align		8
        /*0040*/ 	.dword	_ZN40_INTERNAL_72982333_4_k_cu_e09e4bc8_368694cuda3std3__48in_placeE
	.align		8
        /*0048*/ 	.dword	_ZN40_INTERNAL_72982333_4_k_cu_e09e4bc8_368694cuda3std6ranges3__45__cpo4swapE
	.align		8
        /*0050*/ 	.dword	_ZN40_INTERNAL_72982333_4_k_cu_e09e4bc8_368694cuda3std6ranges3__45__cpo9iter_moveE
	.align		8
        /*0058*/ 	.dword	_ZN40_INTERNAL_72982333_4_k_cu_e09e4bc8_368694cute7productE
	.align		8
        /*0060*/ 	.dword	_ZN40_INTERNAL_72982333_4_k_cu_e09e4bc8_368694cute1_E
	.align		8
        /*0068*/ 	.dword	$str$25
	.align		8
        /*0070*/ 	.dword	$str$26


//--------------------- .text._ZN7cutlass13device_kernelINS_4gemm6kernel13GemmUniversalIN4cute5tupleIJiiiiEEENS1_10collective13CollectiveMmaINS1_35MainloopSm100TmaUmmaWarpSpecializedILi24ELi2ELi4ENS5_IJNS4_1CILi2EEENSA_ILi1EEESC_EEEEENS5_IJNSA_ILi64EEENSA_ILi80EEESF_EEEaNS5_IJlSC_lEEEaSI_NS4_8TiledMMAINS4_8MMA_AtomIJNS4_15SM100_MMA_S8_SSIaaiLi64ELi80ELNS4_4UMMA5MajorE0ELSN_0ELNSM_8SaturateE0EEEEEENS4_6LayoutINS5_IJSC_SC_SC_EEENS5_IJNSA_ILi0EEEST_ST_EEEEENS5_IJNS4_10UnderscoreESW_SW_EEEEENS4_13SM90_TMA_LOADENS4_14ComposedLayoutINS4_7SwizzleILi2ELi4ELi3EEENS4_18smem_ptr_flag_bitsILi8EEENSR_INS5_IJNSA_ILi8EEESF_EEENS5_IJSF_SC_EEEEEEEvNS4_8identityENS4_23SM90_TMA_LOAD_MULTICASTES19_vS1A_EENS_8epilogue10collective18CollectiveEpilogueINS1D_23Sm100TmaWarpSpecializedILi1ELi1ELi40ELb0ELb0EEEJSH_NS5_IJNSR_ISF_SC_EENSR_ISG_SC_EEEEEaSI_aSI_NS1D_6fusion15FusionCallbacksIS1H_NS1L_17LinearCombinationIaiaiLNS_15FloatRoundStyleE2EEESH_S1K_JEEENS4_5SM1004TMEM4LOAD25SM100_TMEM_LOAD_16dp32b8xESZ_NS10_INS11_ILi0ELi4ELi3EEES14_NSR_INS5_IJS15_NSA_ILi16EEEEEENS5_IJS1W_SC_EEEEEEENS4_39AutoVectorizingCopyWithAssumedAlignmentILi128EEENS4_14SM90_TMA_STOREES20_S22_S22_EEEvvEEEEvNT_6ParamsE --------------------------
	.section	.text._ZN7cutlass13device_kernelINS_4gemm6kernel13GemmUniversalIN4cute5tupleIJiiiiEEENS1_10collective13CollectiveMmaINS1_35MainloopSm100TmaUmmaWarpSpecializedILi24ELi2ELi4ENS5_IJNS4_1CILi2EEENSA_ILi1EEESC_EEEEENS5_IJNSA_ILi64EEENSA_ILi80EEESF_EEEaNS5_IJlSC_lEEEaSI_NS4_8TiledMMAINS4_8MMA_AtomIJNS4_15SM100_MMA_S8_SSIaaiLi64ELi80ELNS4_4UMMA5MajorE0ELSN_0ELNSM_8SaturateE0EEEEEENS4_6LayoutINS5_IJSC_SC_SC_EEENS5_IJNSA_ILi0EEEST_ST_EEEEENS5_IJNS4_10UnderscoreESW_SW_EEEEENS4_13SM90_TMA_LOADENS4_14ComposedLayoutINS4_7SwizzleILi2ELi4ELi3EEENS4_18smem_ptr_flag_bitsILi8EEENSR_INS5_IJNSA_ILi8EEESF_EEENS5_IJSF_SC_EEEEEEEvNS4_8identityENS4_23SM90_TMA_LOAD_MULTICASTES19_vS1A_EENS_8epilogue10collective18CollectiveEpilogueINS1D_23Sm100TmaWarpSpecializedILi1ELi1ELi40ELb0ELb0EEEJSH_NS5_IJNSR_ISF_SC_EENSR_ISG_SC_EEEEEaSI_aSI_NS1D_6fusion15FusionCallbacksIS1H_NS1L_17LinearCombinationIaiaiLNS_15FloatRoundStyleE2EEESH_S1K_JEEENS4_5SM1004TMEM4LOAD25SM100_TMEM_LOAD_16dp32b8xESZ_NS10_INS11_ILi0ELi4ELi3EEES14_NSR_INS5_IJS15_NSA_ILi16EEEEEENS5_IJS1W_SC_EEEEEEENS4_39AutoVectorizingCopyWithAssumedAlignmentILi128EEENS4_14SM90_TMA_STOREES20_S22_S22_EEEvvEEEEvNT_6ParamsE,"ax",@progbits
	.align	128
.text._ZN7cutlass13device_kernelINS_4gemm6kernel13GemmUniversalIN4cute5tupleIJiiiiEEENS1_10collective13CollectiveMmaINS1_35MainloopSm100TmaUmmaWarpSpecializedILi24ELi2ELi4ENS5_IJNS4_1CILi2EEENSA_ILi1EEESC_EEEEENS5_IJNSA_ILi64EEENSA_ILi80EEESF_EEEaNS5_IJlSC_lEEEaSI_NS4_8TiledMMAINS4_8MMA_AtomIJNS4_15SM100_MMA_S8_SSIaaiLi64ELi80ELNS4_4UMMA5MajorE0ELSN_0ELNSM_8SaturateE0EEEEEENS4_6LayoutINS5_IJSC_SC_SC_EEENS5_IJNSA_ILi0EEEST_ST_EEEEENS5_IJNS4_10UnderscoreESW_SW_EEEEENS4_13SM90_TMA_LOADENS4_14ComposedLayoutINS4_7SwizzleILi2ELi4ELi3EEENS4_18smem_ptr_flag_bitsILi8EEENSR_INS5_IJNSA_ILi8EEESF_EEENS5_IJSF_SC_EEEEEEEvNS4_8identityENS4_23SM90_TMA_LOAD_MULTICASTES19_vS1A_EENS_8epilogue10collective18CollectiveEpilogueINS1D_23Sm100TmaWarpSpecializedILi1ELi1ELi40ELb0ELb0EEEJSH_NS5_IJNSR_ISF_SC_EENSR_ISG_SC_EEEEEaSI_aSI_NS1D_6fusion15FusionCallbacksIS1H_NS1L_17LinearCombinationIaiaiLNS_15FloatRoundStyleE2EEESH_S1K_JEEENS4_5SM1004TMEM4LOAD25SM100_TMEM_LOAD_16dp32b8xESZ_NS10_INS11_ILi0ELi4ELi3EEES14_NSR_INS5_IJS15_NSA_ILi16EEEEEENS5_IJS1W_SC_EEEEEEENS4_39AutoVectorizingCopyWithAssumedAlignmentILi128EEENS4_14SM90_TMA_STOREES20_S22_S22_EEEvvEEEEvNT_6ParamsE:
        .type           _ZN7cutlass13device_kernelINS_4gemm6kernel13GemmUniversalIN4cute5tupleIJiiiiEEENS1_10collective13CollectiveMmaINS1_35MainloopSm100TmaUmmaWarpSpecializedILi24ELi2ELi4ENS5_IJNS4_1CILi2EEENSA_ILi1EEESC_EEEEENS5_IJNSA_ILi64EEENSA_ILi80EEESF_EEEaNS5_IJlSC_lEEEaSI_NS4_8TiledMMAINS4_8MMA_AtomIJNS4_15SM100_MMA_S8_SSIaaiLi64ELi80ELNS4_4UMMA5MajorE0ELSN_0ELNSM_8SaturateE0EEEEEENS4_6LayoutINS5_IJSC_SC_SC_EEENS5_IJNSA_ILi0EEEST_ST_EEEEENS5_IJNS4_10UnderscoreESW_SW_EEEEENS4_13SM90_TMA_LOADENS4_14ComposedLayoutINS4_7SwizzleILi2ELi4ELi3EEENS4_18smem_ptr_flag_bitsILi8EEENSR_INS5_IJNSA_ILi8EEESF_EEENS5_IJSF_SC_EEEEEEEvNS4_8identityENS4_23SM90_TMA_LOAD_MULTICASTES19_vS1A_EENS_8epilogue10collective18CollectiveEpilogueINS1D_23Sm100TmaWarpSpecializedILi1ELi1ELi40ELb0ELb0EEEJSH_NS5_IJNSR_ISF_SC_EENSR_ISG_SC_EEEEEaSI_aSI_NS1D_6fusion15FusionCallbacksIS1H_NS1L_17LinearCombinationIaiaiLNS_15FloatRoundStyleE2EEESH_S1K_JEEENS4_5SM1004TMEM4LOAD25SM100_TMEM_LOAD_16dp32b8xESZ_NS10_INS11_ILi0ELi4ELi3EEES14_NSR_INS5_IJS15_NSA_ILi16EEEEEENS5_IJS1W_SC_EEEEEEENS4_39AutoVectorizingCopyWithAssumedAlignmentILi128EEENS4_14SM90_TMA_STOREES20_S22_S22_EEEvvEEEEvNT_6ParamsE,@function
        .size           _ZN7cutlass13device_kernelINS_4gemm6kernel13GemmUniversalIN4cute5tupleIJiiiiEEENS1_10collective13CollectiveMmaINS1_35MainloopSm100TmaUmmaWarpSpecializedILi24ELi2ELi4ENS5_IJNS4_1CILi2EEENSA_ILi1EEESC_EEEEENS5_IJNSA_ILi64EEENSA_ILi80EEESF_EEEaNS5_IJlSC_lEEEaSI_NS4_8TiledMMAINS4_8MMA_AtomIJNS4_15SM100_MMA_S8_SSIaaiLi64ELi80ELNS4_4UMMA5MajorE0ELSN_0ELNSM_8SaturateE0EEEEEENS4_6LayoutINS5_IJSC_SC_SC_EEENS5_IJNSA_ILi0EEEST_ST_EEEEENS5_IJNS4_10UnderscoreESW_SW_EEEEENS4_13SM90_TMA_LOADENS4_14ComposedLayoutINS4_7SwizzleILi2ELi4ELi3EEENS4_18smem_ptr_flag_bitsILi8EEENSR_INS5_IJNSA_ILi8EEESF_EEENS5_IJSF_SC_EEEEEEEvNS4_8identityENS4_23SM90_TMA_LOAD_MULTICASTES19_vS1A_EENS_8epilogue10collective18CollectiveEpilogueINS1D_23Sm100TmaWarpSpecializedILi1ELi1ELi40ELb0ELb0EEEJSH_NS5_IJNSR_ISF_SC_EENSR_ISG_SC_EEEEEaSI_aSI_NS1D_6fusion15FusionCallbacksIS1H_NS1L_17LinearCombinationIaiaiLNS_15FloatRoundStyleE2EEESH_S1K_JEEENS4_5SM1004TMEM4LOAD25SM100_TMEM_LOAD_16dp32b8xESZ_NS10_INS11_ILi0ELi4ELi3EEES14_NSR_INS5_IJS15_NSA_ILi16EEEEEENS5_IJS1W_SC_EEEEEEENS4_39AutoVectorizingCopyWithAssumedAlignmentILi128EEENS4_14SM90_TMA_STOREES20_S22_S22_EEEvvEEEEvNT_6ParamsE,(.L_x_197 - _ZN7cutlass13device_kernelINS_4gemm6kernel13GemmUniversalIN4cute5tupleIJiiiiEEENS1_10collective13CollectiveMmaINS1_35MainloopSm100TmaUmmaWarpSpecializedILi24ELi2ELi4ENS5_IJNS4_1CILi2EEENSA_ILi1EEESC_EEEEENS5_IJNSA_ILi64EEENSA_ILi80EEESF_EEEaNS5_IJlSC_lEEEaSI_NS4_8TiledMMAINS4_8MMA_AtomIJNS4_15SM100_MMA_S8_SSIaaiLi64ELi80ELNS4_4UMMA5MajorE0ELSN_0ELNSM_8SaturateE0EEEEEENS4_6LayoutINS5_IJSC_SC_SC_EEENS5_IJNSA_ILi0EEEST_ST_EEEEENS5_IJNS4_10UnderscoreESW_SW_EEEEENS4_13SM90_TMA_LOADENS4_14ComposedLayoutINS4_7SwizzleILi2ELi4ELi3EEENS4_18smem_ptr_flag_bitsILi8EEENSR_INS5_IJNSA_ILi8EEESF_EEENS5_IJSF_SC_EEEEEEEvNS4_8identityENS4_23SM90_TMA_LOAD_MULTICASTES19_vS1A_EENS_8epilogue10collective18CollectiveEpilogueINS1D_23Sm100TmaWarpSpecializedILi1ELi1ELi40ELb0ELb0EEEJSH_NS5_IJNSR_ISF_SC_EENSR_ISG_SC_EEEEEaSI_aSI_NS1D_6fusion15FusionCallbacksIS1H_NS1L_17LinearCombinationIaiaiLNS_15FloatRoundStyleE2EEESH_S1K_JEEENS4_5SM1004TMEM4LOAD25SM100_TMEM_LOAD_16dp32b8xESZ_NS10_INS11_ILi0ELi4ELi3EEES14_NSR_INS5_IJS15_NSA_ILi16EEEEEENS5_IJS1W_SC_EEEEEEENS4_39AutoVectorizingCopyWithAssumedAlignmentILi128EEENS4_14SM90_TMA_STOREES20_S22_S22_EEEvvEEEEvNT_6ParamsE)
        .other          _ZN7cutlass13device_kernelINS_4gemm6kernel13GemmUniversalIN4cute5tupleIJiiiiEEENS1_10collective13CollectiveMmaINS1_35MainloopSm100TmaUmmaWarpSpecializedILi24ELi2ELi4ENS5_IJNS4_1CILi2EEENSA_ILi1EEESC_EEEEENS5_IJNSA_ILi64EEENSA_ILi80EEESF_EEEaNS5_IJlSC_lEEEaSI_NS4_8TiledMMAINS4_8MMA_AtomIJNS4_15SM100_MMA_S8_SSIaaiLi64ELi80ELNS4_4UMMA5MajorE0ELSN_0ELNSM_8SaturateE0EEEEEENS4_6LayoutINS5_IJSC_SC_SC_EEENS5_IJNSA_ILi0EEEST_ST_EEEEENS5_IJNS4_10UnderscoreESW_SW_EEEEENS4_13SM90_TMA_LOADENS4_14ComposedLayoutINS4_7SwizzleILi2ELi4ELi3EEENS4_18smem_ptr_flag_bitsILi8EEENSR_INS5_IJNSA_ILi8EEESF_EEENS5_IJSF_SC_EEEEEEEvNS4_8identityENS4_23SM90_TMA_LOAD_MULTICASTES19_vS1A_EENS_8epilogue10collective18CollectiveEpilogueINS1D_23Sm100TmaWarpSpecializedILi1ELi1ELi40ELb0ELb0EEEJSH_NS5_IJNSR_ISF_SC_EENSR_ISG_SC_EEEEEaSI_aSI_NS1D_6fusion15FusionCallbacksIS1H_NS1L_17LinearCombinationIaiaiLNS_15FloatRoundStyleE2EEESH_S1K_JEEENS4_5SM1004TMEM4LOAD25SM100_TMEM_LOAD_16dp32b8xESZ_NS10_INS11_ILi0ELi4ELi3EEES14_NSR_INS5_IJS15_NSA_ILi16EEEEEENS5_IJS1W_SC_EEEEEEENS4_39AutoVectorizingCopyWithAssumedAlignmentILi128EEENS4_14SM90_TMA_STOREES20_S22_S22_EEEvvEEEEvNT_6ParamsE,@"STO_CUDA_ENTRY STV_DEFAULT"
_ZN7cutlass13device_kernelINS_4gemm6kernel13GemmUniversalIN4cute5tupleIJiiiiEEENS1_10collective13CollectiveMmaINS1_35MainloopSm100TmaUmmaWarpSpecializedILi24ELi2ELi4ENS5_IJNS4_1CILi2EEENSA_ILi1EEESC_EEEEENS5_IJNSA_ILi64EEENSA_ILi80EEESF_EEEaNS5_IJlSC_lEEEaSI_NS4_8TiledMMAINS4_8MMA_AtomIJNS4_15SM100_MMA_S8_SSIaaiLi64ELi80ELNS4_4UMMA5MajorE0ELSN_0ELNSM_8SaturateE0EEEEEENS4_6LayoutINS5_IJSC_SC_SC_EEENS5_IJNSA_ILi0EEEST_ST_EEEEENS5_IJNS4_10UnderscoreESW_SW_EEEEENS4_13SM90_TMA_LOADENS4_14ComposedLayoutINS4_7SwizzleILi2ELi4ELi3EEENS4_18smem_ptr_flag_bitsILi8EEENSR_INS5_IJNSA_ILi8EEESF_EEENS5_IJSF_SC_EEEEEEEvNS4_8identityENS4_23SM90_TMA_LOAD_MULTICASTES19_vS1A_EENS_8epilogue10collective18CollectiveEpilogueINS1D_23Sm100TmaWarpSpecializedILi1ELi1ELi40ELb0ELb0EEEJSH_NS5_IJNSR_ISF_SC_EENSR_ISG_SC_EEEEEaSI_aSI_NS1D_6fusion15FusionCallbacksIS1H_NS1L_17LinearCombinationIaiaiLNS_15FloatRoundStyleE2EEESH_S1K_JEEENS4_5SM1004TMEM4LOAD25SM100_TMEM_LOAD_16dp32b8xESZ_NS10_INS11_ILi0ELi4ELi3EEES14_NSR_INS5_IJS15_NSA_ILi16EEEEEENS5_IJS1W_SC_EEEEEEENS4_39AutoVectorizingCopyWithAssumedAlignmentILi128EEENS4_14SM90_TMA_STOREES20_S22_S22_EEEvvEEEEvNT_6ParamsE:
[----:B------:R-:W1:Y:S01]  /*0000*/  LDC R1, c[0x0][0x37c] ;  /* 0x0000df00ff017b82 */ /* 0x000e620000000800 */
[----:B------:R-:W2:Y:S01]  /*0010*/  S2R R99, SR_TID.X ;  /* 0x0000000000637919 */ /* 0x000ea20000002100 */
[----:B------:R-:W3:Y:S01]  /*0020*/  LDCU.64 UR8, c[0x0][0x890] ;  /* 0x00011200ff0877ac */ /* 0x000ee20008000a00 */
[----:B------:R-:W-:Y:S02]  /*0030*/  PRMT R91, RZ, 0x7610, R91 ;  /* 0x00007610ff5b7816 */ /* 0x000fe4000000005b */
[----:B------:R-:W-:Y:S01]  /*0040*/  ELECT P3, URZ, PT ;  /* 0x0000000000ff782f */ /* 0x000fe20003860000 */
[----:B---3--:R-:W-:-:S04]  /*0050*/  UISETP.NE.U32.AND UP0, UPT, UR8, URZ, UPT ;  /* 0x000000ff0800728c */ /* 0x008fc8000bf05070 */
[----:B------:R-:W-:Y:S01]  /*0060*/  UISETP.NE.AND.EX UP0, UPT, UR9, URZ, UPT, UP0 ;  /* 0x000000ff0900728c */ /* 0x000fe2000bf05300 */
[----:B--2---:R-:W-:-:S05]  /*0070*/  SHF.R.U32.HI R92, RZ, 0x5, R99 ;  /* 0x00000005ff5c7819 */ /* 0x004fca0000011663 */
[----:B------:R-:W2:Y:S02]  /*0080*/  SHFL.IDX PT, R0, R92, RZ, 0x1f ;  /* 0x00001fff5c007589 */ /* 0x000ea400000e0000 */
[----:B--2---:R-:W-:Y:S01]  /*0090*/  R2UR UR20, R0 ;  /* 0x00000000001472ca */ /* 0x004fe200000e0000 */
[----:B-1----:R-:W-:-:S14]  /*00a0*/  BRA.U UP0, `(.L_x_0) ;  /* 0x0000000100307547 */ /* 0x002fdc000b800000 */
[----:B------:R-:W1:Y:S02]  /*00b0*/  LDCU.64 UR4, c[0x0][0x888] ;  /* 0x00011100ff0477ac */ /* 0x000e640008000a00 */
[----:B-1----:R-:W-:-:S04]  /*00c0*/  UISETP.NE.U32.AND UP0, UPT, UR4, URZ, UPT ;  /* 0x000000ff0400728c */ /* 0x002fc8000bf05070 */
[----:B------:R-:W-:-:S09]  /*00d0*/  UISETP.NE.AND.EX UP0, UPT, UR5, URZ, UPT, UP0 ;  /* 0x000000ff0500728c */ /* 0x000fd2000bf05300 */
[----:B------:R-:W-:Y:S05]  /*00e0*/  BRA.U !UP0, `(.L_x_1) ;  /* 0x0000000108187547 */ /* 0x000fea000b800000 */
[----:B------:R-:W1:Y:S01]  /*00f0*/  LDC.64 R2, c[0x0][0x888] ;  /* 0x00022200ff027b82 */ /* 0x000e620000000a00 */
[----:B------:R-:W1:Y:S02]  /*0100*/  LDCU.64 UR4, c[0x0][0x358] ;  /* 0x00006b00ff0477ac */ /* 0x000e640008000a00 */
[----:B-1----:R-:W2:Y:S01]  /*0110*/  LDG.E R0, desc[UR4][R2.64] ;  /* 0x0000000402007981 */ /* 0x002ea2000c1e1900 */
[----:B------:R-:W-:Y:S01]  /*0120*/  HFMA2 R91, -RZ, RZ, 0, 5.9604644775390625e-08 ;  /* 0x00000001ff5b7431 */ /* 0x000fe200000001ff */
[----:B--2---:R-:W-:Y:S01]  /*0130*/  R2UR UR45, R0 ;  /* 0x00000000002d72ca */ /* 0x004fe200000e0000 */
[----:B------:R-:W-:Y:S05]  /*0140*/  BRA `(.L_x_0) ;  /* 0x0000000000087947 */ /* 0x000fea0003800000 */
.L_x_1:
[----:B------:R-:W-:Y:S01]  /*0150*/  HFMA2 R91, -RZ, RZ, 0, 5.9604644775390625e-08 ;  /* 0x00000001ff5b7431 */ /* 0x000fe200000001ff */
[----:B------:R-:W1:Y:S02]  /*0160*/  LDCU UR45, c[0x0][0x880] ;  /* 0x00011000ff2d77ac */ /* 0x000e640008000800 */
.L_x_0:
[----:B------:R-:W2:Y:S02]  /*0170*/  LDCU.64 UR4, c[0x0][0x8b0] ;  /* 0x00011600ff0477ac */ /* 0x000ea40008000a00 */
[----:B--2---:R-:W-:-:S04]  /*0180*/  UISETP.NE.U32.AND UP0, UPT, UR4, URZ, UPT ;  /* 0x000000ff0400728c */ /* 0x004fc8000bf05070 */
[----:B------:R-:W-:-:S09]  /*0190*/  UISETP.NE.AND.EX UP0, UPT, UR5, URZ, UPT, UP0 ;  /* 0x000000ff0500728c */ /* 0x000fd2000bf05300 */
[----:B------:R-:W-:Y:S05]  /*01a0*/  BRA.U UP0, `(.L_x_2) ;  /* 0x0000000100247547 */ /* 0x000fea000b800000 */
[----:B------:R-:W2:Y:S02]  /*01b0*/  LDCU.64 UR4, c[0x0][0x8a8] ;  /* 0x00011500ff0477ac */ /* 0x000ea40008000a00 */
[----:B--2---:R-:W-:-:S04]  /*01c0*/  UISETP.NE.U32.AND UP0, UPT, UR4, URZ, UPT ;  /* 0x000000ff0400728c */ /* 0x004fc8000bf05070 */
[----:B------:R-:W-:-:S09]  /*01d0*/  UISETP.NE.AND.EX UP0, UPT, UR5, URZ, UPT, UP0 ;  /* 0x000000ff0500728c */ /* 0x000fd2000bf05300 */
[----:B------:R-:W-:Y:S05]  /*01e0*/  BRA.U !UP0, `(.L_x_3) ;  /* 0x0000000108107547 */ /* 0x000fea000b800000 */
[----:B------:R-:W2:Y:S01]  /*01f0*/  LDC.64 R16, c[0x0][0x8a8] ;  /* 0x00022a00ff107b82 */ /* 0x000ea20000000a00 */
[----:B------:R-:W2:Y:S02]  /*0200*/  LDCU.64 UR4, c[0x0][0x358] ;  /* 0x00006b00ff0477ac */ /* 0x000ea40008000a00 */
[----:B--2---:R2:W5:Y:S01]  /*0210*/  LDG.E R16, desc[UR4][R16.64] ;  /* 0x0000000410107981 */ /* 0x004562000c1e1900 */
[----:B------:R-:W-:Y:S05]  /*0220*/  BRA `(.L_x_2) ;  /* 0x0000000000047947 */ /* 0x000fea0003800000 */
.L_x_3:
[----:B------:R-:W3:Y:S02]  /*0230*/  LDC R16, c[0x0][0x8a0] ;  /* 0x00022800ff107b82 */ /* 0x000ee40000000800 */
.L_x_2:
[----:B------:R-:W-:Y:S01]  /*0240*/  IMAD.U32 R0, RZ, RZ, UR20 ;  /* 0x00000014ff007e24 */ /* 0x000fe2000f8e00ff */
[----:B------:R-:W-:Y:S04]  /*0250*/  BSSY.RECONVERGENT B0, `(.L_x_4) ;  /* 0x000000c000007945 */ /* 0x000fe80003800200 */
[C---:B------:R-:W-:Y:S02]  /*0260*/  ISETP.NE.OR P1, PT, R0.reuse, 0x1, !P3 ;  /* 0x000000010000780c */ /* 0x040fe40005f25670 */
[----:B------:R-:W-:-:S11]  /*0270*/  ISETP.NE.OR P0, PT, R0, 0x3, !P3 ;  /* 0x000000030000780c */ /* 0x000fd60005f05670 */
[----:B------:R-:W-:Y:S05]  /*0280*/  @P1 BRA `(.L_x_5) ;  /* 0x0000000000201947 */ /* 0x000fea0003800000 */
[----:B------:R-:W4:Y:S02]  /*0290*/  LDCU.64 UR4, c[0x0][0x348] ;  /* 0x00006900ff0477ac */ /* 0x000f240008000a00 */
[----:B----4-:R-:W-:Y:S02]  /*02a0*/  UIADD3 UR6, UP1, UPT, UR4, 0x80, URZ ;  /* 0x0000008004067890 */ /* 0x010fe4000ff3e0ff */
[----:B------:R-:W-:Y:S02]  /*02b0*/  UIADD3 UR4, UP0, UPT, UR4, 0x180, URZ ;  /* 0x0000018004047890 */ /* 0x000fe4000ff1e0ff */
[----:B------:R-:W-:Y:S02]  /*02c0*/  UIADD3.X UR7, UPT, UPT, URZ, UR5, URZ, UP1, !UPT ;  /* 0x00000005ff077290 */ /* 0x000fe40008ffe4ff */
[----:B------:R-:W-:-:S07]  /*02d0*/  UIADD3.X UR5, UPT, UPT, URZ, UR5, URZ, UP0, !UPT ;  /* 0x00000005ff057290 */ /* 0x000fce00087fe4ff */
[----:B------:R4:W-:Y:S02]  /*02e0*/  UTMACCTL.PF [UR6] ;  /* 0x00000000060079b9 */ /* 0x0009e40008040000 */
[----:B------:R4:W-:Y:S02]  /*02f0*/  UTMACCTL.PF [UR4] ;  /* 0x00000000040079b9 */ /* 0x0009e40008040000 */
[----:B----4-:R-:W-:Y:S01]  /*0300*/  NOP ;  /* 0x0000000000007918 */ /* 0x010fe20000000000 */
.L_x_5:
[----:B-1----:R-:W-:Y:S05]  /*0310*/  BSYNC.RECONVERGENT B0 ;  /* 0x0000000000007941 */ /* 0x002fea0003800200 */
.L_x_4:
[----:B------:R-:W-:Y:S04]  /*0320*/  BSSY.RECONVERGENT B0, `(.L_x_6) ;  /* 0x000000a000007945 */ /* 0x000fe80003800200 */
[----:B------:R-:W-:Y:S05]  /*0330*/  @P0 BRA `(.L_x_7) ;  /* 0x0000000000200947 */ /* 0x000fea0003800000 */
[----:B------:R-:W1:Y:S02]  /*0340*/  LDCU.64 UR4, c[0x0][0x348] ;  /* 0x00006900ff0477ac */ /* 0x000e640008000a00 */
[----:B-1----:R-:W-:Y:S02]  /*0350*/  UIADD3 UR6, UP1, UPT, UR4, 0x580, URZ ;  /* 0x0000058004067890 */ /* 0x002fe4000ff3e0ff */
[----:B------:R-:W-:Y:S02]  /*0360*/  UIADD3 UR4, UP0, UPT, UR4, 0x680, URZ ;  /* 0x0000068004047890 */ /* 0x000fe4000ff1e0ff */
[----:B------:R-:W-:Y:S02]  /*0370*/  UIADD3.X UR7, UPT, UPT, URZ, UR5, URZ, UP1, !UPT ;  /* 0x00000005ff077290 */ /* 0x000fe40008ffe4ff */
[----:B------:R-:W-:-:S07]  /*0380*/  UIADD3.X UR5, UPT, UPT, URZ, UR5, URZ, UP0, !UPT ;  /* 0x00000005ff057290 */ /* 0x000fce00087fe4ff */
[----:B------:R1:W-:Y:S02]  /*0390*/  UTMACCTL.PF [UR6] ;  /* 0x00000000060079b9 */ /* 0x0003e40008040000 */
[----:B------:R1:W-:Y:S02]  /*03a0*/  UTMACCTL.PF [UR4] ;  /* 0x00000000040079b9 */ /* 0x0003e40008040000 */
[----:B-1----:R-:W-:Y:S01]  /*03b0*/  NOP ;  /* 0x0000000000007918 */ /* 0x002fe20000000000 */
.L_x_7:
[----:B------:R-:W-:Y:S05]  /*03c0*/  BSYNC.RECONVERGENT B0 ;  /* 0x0000000000007941 */ /* 0x000fea0003800200 */
.L_x_6:
[----:B------:R-:W1:Y:S01]  /*03d0*/  LDCU.64 UR4, c[0x0][0x888] ;  /* 0x00011100ff0477ac */ /* 0x000e620008000a00 */
[----:B------:R-:W-:Y:S02]  /*03e0*/  UISETP.EQ.U32.AND UP1, UPT, UR8, URZ, UPT ;  /* 0x000000ff0800728c */ /* 0x000fe4000bf22070 */
[----:B------:R-:W-:Y:S02]  /*03f0*/  UPLOP3.LUT UP3, UPT, UPT, UPT, UPT, 0x80, 0x8 ;  /* 0x000000000008789c */ /* 0x000fe40003f6f070 */
[----:B-1----:R-:W-:-:S04]  /*0400*/  UISETP.NE.U32.AND UP0, UPT, UR4, URZ, UPT ;  /* 0x000000ff0400728c */ /* 0x002fc8000bf05070 */
[----:B------:R-:W-:-:S04]  /*0410*/  UISETP.NE.AND.EX UP2, UPT, UR5, URZ, UPT, UP0 ;  /* 0x000000ff0500728c */ /* 0x000fc8000bf45300 */
[----:B------:R-:W-:-:S04]  /*0420*/  UISETP.EQ.OR.EX UP4, UPT, UR9, URZ, !UP2, UP1 ;  /* 0x000000ff0900728c */ /* 0x000fc8000d782710 */
[----:B------:R-:W-:-:S06]  /*0430*/  UP2UR UR4, UPR, URZ, 0x10 ;  /* 0x00000010ff047883 */ /* 0x000fcc0008000000 */
[----:B------:R-:W-:Y:S01]  /*0440*/  MOV R94, UR4 ;  /* 0x00000004005e7c02 */ /* 0x000fe20008000f00 */
[----:B------:R-:W-:Y:S06]  /*0450*/  BRA.U !UP4, `(.L_x_8) ;  /* 0x000000010c1c7547 */ /* 0x000fec000b800000 */
[----:B------:R-:W-:Y:S02]  /*0460*/  UISETP.NE.U32.AND UP1, UPT, UR8, URZ, UPT ;  /* 0x000000ff0800728c */ /* 0x000fe4000bf25070 */
[----:B------:R-:W-:Y:S02]  /*0470*/  UISETP.NE.AND UP0, UPT, UR45, URZ, UPT ;  /* 0x000000ff2d00728c */ /* 0x000fe4000bf05270 */
[----:B------:R-:W-:Y:S02]  /*0480*/  UISETP.NE.AND.EX UP1, UPT, UR9, URZ, UPT, UP1 ;  /* 0x000000ff0900728c */ /* 0x000fe4000bf25310 */
[----:B------:R-:W-:-:S09]  /*0490*/  USEL UR4, URZ, 0xffffffff, UP2 ;  /* 0xffffffffff047887 */ /* 0x000fd20009000000 */
[----:B------:R-:W-:-:S04]  /*04a0*/  @!UP1 USEL UR4, URZ, 0xffffffff, UP0 ;  /* 0xffffffffff049887 */ /* 0x000fc80008000000 */
[----:B------:R-:W-:-:S04]  /*04b0*/  ULOP3.LUT UR4, UR4, 0x1, URZ, 0xc0, !UPT ;  /* 0x0000000104047892 */ /* 0x000fc8000f8ec0ff */
[----:B------:R-:W-:Y:S02]  /*04c0*/  UISETP.NE.U32.AND UP3, UPT, UR4, 0x1, UPT ;  /* 0x000000010400788c */ /* 0x000fe4000bf65070 */
.L_x_8:
[----:B------:R-:W1:Y:S02]  /*04d0*/  SHFL.IDX PT, R2, R92, RZ, 0x1f ;  /* 0x00001fff5c027589 */ /* 0x000e6400000e0000 */
[----:B-1----:R-:W-:-:S13]  /*04e0*/  ISETP.NE.AND P0, PT, R2, RZ, PT ;  /* 0x000000ff0200720c */ /* 0x002fda0003f05270 */
[----:B------:R-:W-:Y:S05]  /*04f0*/  @P0 BRA `(.L_x_9) ;  /* 0x0000000400040947 */ /* 0x000fea0003800000 */
[----:B------:R-:W-:Y:S01]  /*0500*/  ELECT P0, URZ, PT ;  /* 0x0000000000ff782f */ /* 0x000fe20003800000 */
[----:B------:R-:W-:-:S12]  /*0510*/  BSSY.RECONVERGENT B0, `(.L_x_9) ;  /* 0x000003f000007945 */ /* 0x000fd80003800200 */
[----:B------:R-:W-:Y:S05]  /*0520*/  @!P0 BRA `(.L_x_10) ;  /* 0x0000000000f48947 */ /* 0x000fea0003800000 */
[----:B------:R-:W1:Y:S01]  /*0530*/  S2UR UR4, SR_CgaCtaId ;  /* 0x00000000000479c3 */ /* 0x000e620000008800 */
[----:B------:R-:W-:Y:S01]  /*0540*/  UMOV UR5, 0x400 ;  /* 0x0000040000057882 */ /* 0x000fe20000000000 */
[----:B------:R-:W-:Y:S01]  /*0550*/  UMOV UR8, 0x1 ;  /* 0x0000000100087882 */ /* 0x000fe20000000000 */
[----:B------:R-:W-:Y:S01]  /*0560*/  UMOV UR6, 0x2 ;  /* 0x0000000200067882 */ /* 0x000fe20000000000 */
[----:B------:R-:W-:-:S04]  /*0570*/  UIADD3 UR8, UPT, UPT, -UR8, 0x100000, URZ ;  /* 0x0010000008087890 */ /* 0x000fc8000fffe1ff */
[----:B------:R-:W-:Y:S02]  /*0580*/  USHF.L.U32 UR9, UR8, 0xb, URZ ;  /* 0x0000000b08097899 */ /* 0x000fe400080006ff */
[----:B------:R-:W-:Y:S02]  /*0590*/  USHF.L.U32 UR8, UR8, 0x1, URZ ;  /* 0x0000000108087899 */ /* 0x000fe400080006ff */
[----:B------:R-:W-:-:S04]  /*05a0*/  UIADD3 UR6, UPT, UPT, -UR6, 0x100000, URZ ;  /* 0x0010000006067890 */ /* 0x000fc8000fffe1ff */
[----:B------:R-:W-:Y:S02]  /*05b0*/  USHF.L.U32 UR7, UR6, 0xb, URZ ;  /* 0x0000000b06077899 */ /* 0x000fe400080006ff */
[----:B------:R-:W-:Y:S02]  /*05c0*/  USHF.L.U32 UR6, UR6, 0x1, URZ ;  /* 0x0000000106067899 */ /* 0x000fe400080006ff */
[----:B-1----:R-:W-:Y:S01]  /*05d0*/  ULEA UR4, UR4, UR5, 0x18 ;  /* 0x0000000504047291 */ /* 0x002fe2000f8ec0ff */
[----:B------:R-:W1:Y:S11]  /*05e0*/  FENCE.VIEW.ASYNC.S ;  /* 0x00000000000073c6 */ /* 0x000e760000000000 */
[----:B-1----:R1:W4:Y:S01]  /*05f0*/  SYNCS.EXCH.64 URZ, [UR4], UR8 ;  /* 0x0000000804ff75b2 */ /* 0x0023220008000100 */
[----:B------:R1:W1:Y:S01]  /*0600*/  SYNCS.EXCH.64 URZ, [UR4+0xc0], UR6 ;  /* 0x0000c00604ff75b2 */ /* 0x0002620008000100 */
        /* <DEDUP_REMOVED lines=46> */
[----:B----4-:R-:W-:Y:S01]  /*08f0*/  NOP ;  /* 0x0000000000007918 */ /* 0x010fe20000000000 */
.L_x_10:
[----:B-1----:R-:W-:Y:S05]  /*0900*/  BSYNC.RECONVERGENT B0 ;  /* 0x0000000000007941 */ /* 0x002fea0003800200 */
.L_x_9:
[----:B------:R-:W1:Y:S01]  /*0910*/  SHFL.IDX PT, R2, R92, RZ, 0x1f ;  /* 0x00001fff5c027589 */ /* 0x000e6200000e0000 */
[----:B------:R-:W-:Y:S01]  /*0920*/  NOP ;  /* 0x0000000000007918 */ /* 0x000fe20000000000 */
[----:B-1----:R-:W-:-:S13]  /*0930*/  ISETP.NE.AND P0, PT, R2, 0x1, PT ;  /* 0x000000010200780c */ /* 0x002fda0003f05270 */
[----:B------:R-:W-:Y:S05]  /*0940*/  @P0 BRA `(.L_x_11) ;  /* 0x0000000000400947 */ /* 0x000fea0003800000 */
        /* <DEDUP_REMOVED lines=9> */
[----:B------:R-:W-:Y:S01]  /*09e0*/  USHF.L.U32 UR6, UR6, 0x1, URZ ;  /* 0x0000000106067899 */ /* 0x000fe200080006ff */
[----:B------:R-:W-:Y:S01]  /*09f0*/  ELECT P0, URZ, PT ;  /* 0x0000000000ff782f */ /* 0x000fe20003800000 */
[----:B-1----:R-:W-:Y:S01]  /*0a00*/  ULEA UR4, UR4, UR5, 0x18 ;  /* 0x0000000504047291 */ /* 0x002fe2000f8ec0ff */
[----:B------:R-:W1:Y:S11]  /*0a10*/  FENCE.VIEW.ASYNC.S ;  /* 0x00000000000073c6 */ /* 0x000e760000000000 */
[----:B-1----:R1:W4:Y:S01]  /*0a20*/  SYNCS.EXCH.64 URZ, [UR4+0x180], UR8 ;  /* 0x0001800804ff75b2 */ /* 0x0023220008000100 */
[----:B------:R1:W1:Y:S01]  /*0a30*/  SYNCS.EXCH.64 URZ, [UR4+0x188], UR6 ;  /* 0x0001880604ff75b2 */ /* 0x0002620008000100 */
[----:B------:R-:W-:Y:S01]  /*0a40*/  NOP ;  /* 0x0000000000007918 */ /* 0x000fe20000000000 */
.L_x_11:
[----:B------:R-:W2:Y:S01]  /*0a50*/  SHFL.IDX PT, R2, R92, RZ, 0x1f ;  /* 0x00001fff5c027589 */ /* 0x000ea200000e0000 */
[----:B------:R-:W-:Y:S01]  /*0a60*/  NOP ;  /* 0x0000000000007918 */ /* 0x000fe20000000000 */
[----:B--2---:R-:W-:-:S13]  /*0a70*/  ISETP.NE.AND P0, PT, R2, 0x3, PT ;  /* 0x000000030200780c */ /* 0x004fda0003f05270 */
[----:B------:R-:W-:Y:S05]  /*0a80*/  @P0 BRA `(.L_x_12) ;  /* 0x0000000000300947 */ /* 0x000fea0003800000 */
[----:B-1----:R-:W1:Y:S01]  /*0a90*/  S2UR UR4, SR_CgaCtaId ;  /* 0x00000000000479c3 */ /* 0x002e620000008800 */
[----:B------:R-:W-:Y:S01]  /*0aa0*/  UMOV UR5, 0x400 ;  /* 0x0000040000057882 */ /* 0x000fe20000000000 */
[----:B------:R-:W-:Y:S01]  /*0ab0*/  UMOV UR6, 0x20 ;  /* 0x0000002000067882 */ /* 0x000fe20000000000 */
[----:B------:R-:W-:Y:S01]  /*0ac0*/  ELECT P0, URZ, PT ;  /* 0x0000000000ff782f */ /* 0x000fe20003800000 */
[----:B------:R-:W-:-:S04]  /*0ad0*/  UIADD3 UR6, UPT, UPT, -UR6, 0x100000, URZ ;  /* 0x0010000006067890 */ /* 0x000fc8000fffe1ff */
[----:B------:R-:W-:Y:S02]  /*0ae0*/  USHF.L.U32 UR7, UR6, 0xb, URZ ;  /* 0x0000000b06077899 */ /* 0x000fe400080006ff */
[----:B------:R-:W-:Y:S02]  /*0af0*/  USHF.L.U32 UR6, UR6, 0x1, URZ ;  /* 0x0000000106067899 */ /* 0x000fe400080006ff */
[----:B-1----:R-:W-:Y:S01]  /*0b00*/  ULEA UR4, UR4, UR5, 0x18 ;  /* 0x0000000504047291 */ /* 0x002fe2000f8ec0ff */
[----:B------:R-:W1:Y:S11]  /*0b10*/  FENCE.VIEW.ASYNC.S ;  /* 0x00000000000073c6 */ /* 0x000e760000000000 */
[----:B-1----:R2:W1:Y:S01]  /*0b20*/  SYNCS.EXCH.64 URZ, [UR4+0x190], UR6 ;  /* 0x0001900604ff75b2 */ /* 0x0024620008000100 */
[----:B------:R2:W1:Y:S02]  /*0b30*/  SYNCS.EXCH.64 URZ, [UR4+0x198], UR6 ;  /* 0x0001980604ff75b2 */ /* 0x0004640008000100 */
[----:B--2---:R-:W-:Y:S01]  /*0b40*/  NOP ;  /* 0x0000000000007918 */ /* 0x004fe20000000000 */
.L_x_12:
[----:B------:R-:W2:Y:S01]  /*0b50*/  SHFL.IDX PT, R2, R92, RZ, 0x1f ;  /* 0x00001fff5c027589 */ /* 0x000ea200000e0000 */
[----:B------:R-:W-:Y:S01]  /*0b60*/  NOP ;  /* 0x0000000000007918 */ /* 0x000fe20000000000 */
[----:B--2---:R-:W-:-:S13]  /*0b70*/  ISETP.NE.AND P0, PT, R2, 0x4, PT ;  /* 0x000000040200780c */ /* 0x004fda0003f05270 */
[----:B------:R-:W-:Y:S05]  /*0b80*/  @P0 BRA `(.L_x_13) ;  /* 0x00000000004c0947 */ /* 0x000fea0003800000 */
[----:B-1----:R-:W1:Y:S01]  /*0b90*/  S2UR UR4, SR_CgaCtaId ;  /* 0x00000000000479c3 */ /* 0x002e620000008800 */
[----:B------:R-:W-:Y:S01]  /*0ba0*/  UMOV UR6, 0x1e0 ;  /* 0x000001e000067882 */ /* 0x000fe20000000000 */
[----:B------:R-:W-:Y:S01]  /*0bb0*/  UMOV UR5, 0x400 ;  /* 0x0000040000057882 */ /* 0x000fe20000000000 */
[----:B------:R-:W-:Y:S01]  /*0bc0*/  USEL UR6, UR6, 0x1a0, UP3 ;  /* 0x000001a006067887 */ /* 0x000fe20009800000 */
[----:B------:R-:W-:Y:S01]  /*0bd0*/  UMOV UR8, 0x1 ;  /* 0x0000000100087882 */ /* 0x000fe20000000000 */
[----:B------:R-:W-:Y:S01]  /*0be0*/  ELECT P0, URZ, PT ;  /* 0x0000000000ff782f */ /* 0x000fe20003800000 */
        /* <DEDUP_REMOVED lines=8> */
[----:B-1----:R2:W1:Y:S01]  /*0c70*/  SYNCS.EXCH.64 URZ, [UR4+0x1a0], UR8 ;  /* 0x0001a00804ff75b2 */ /* 0x0024620008000100 */
[----:B------:R2:W1:Y:S01]  /*0c80*/  SYNCS.EXCH.64 URZ, [UR4+0x1b0], UR6 ;  /* 0x0001b00604ff75b2 */ /* 0x0004620008000100 */
[----:B------:R2:W1:Y:S01]  /*0c90*/  SYNCS.EXCH.64 URZ, [UR4+0x1a8], UR8 ;  /* 0x0001a80804ff75b2 */ /* 0x0004620008000100 */
[----:B------:R2:W1:Y:S02]  /*0ca0*/  SYNCS.EXCH.64 URZ, [UR4+0x1b8], UR6 ;  /* 0x0001b80604ff75b2 */ /* 0x0004640008000100 */
[----:B--2---:R-:W-:Y:S01]  /*0cb0*/  NOP ;  /* 0x0000000000007918 */ /* 0x004fe20000000000 */
.L_x_13:
[----:B------:R-:W2:Y:S01]  /*0cc0*/  SHFL.IDX PT, R2, R92, RZ, 0x1f ;  /* 0x00001fff5c027589 */ /* 0x000ea200000e0000 */
[----:B------:R-:W-:Y:S01]  /*0cd0*/  NOP ;  /* 0x0000000000007918 */ /* 0x000fe20000000000 */
[----:B--2---:R-:W-:-:S13]  /*0ce0*/  ISETP.NE.AND P0, PT, R2, 0x5, PT ;  /* 0x000000050200780c */ /* 0x004fda0003f05270 */
[----:B------:R-:W-:Y:S05]  /*0cf0*/  @P0 BRA `(.L_x_14) ;  /* 0x0000000000580947 */ /* 0x000fea0003800000 */
[----:B-1----:R-:W1:Y:S01]  /*0d00*/  S2UR UR4, SR_CgaCtaId ;  /* 0x00000000000479c3 */ /* 0x002e620000008800 */
        /* <DEDUP_REMOVED lines=12> */
[----:B-1----:R2:W1:Y:S01]  /*0dd0*/  SYNCS.EXCH.64 URZ, [UR4+0x1c0], UR8 ;  /* 0x0001c00804ff75b2 */ /* 0x0024620008000100 */
[----:B------:R2:W1:Y:S01]  /*0de0*/  SYNCS.EXCH.64 URZ, [UR4+0x1e0], UR6 ;  /* 0x0001e00604ff75b2 */ /* 0x0004620008000100 */
[----:B------:R2:W1:Y:S01]  /*0df0*/  SYNCS.EXCH.64 URZ, [UR4+0x1c8], UR8 ;  /* 0x0001c80804ff75b2 */ /* 0x0004620008000100 */
[----:B------:R2:W1:Y:S01]  /*0e00*/  SYNCS.EXCH.64 URZ, [UR4+0x1e8], UR6 ;  /* 0x0001e80604ff75b2 */ /* 0x0004620008000100 */
[----:B------:R2:W1:Y:S01]  /*0e10*/  SYNCS.EXCH.64 URZ, [UR4+0x1d0], UR8 ;  /* 0x0001d00804ff75b2 */ /* 0x0004620008000100 */
[----:B------:R2:W1:Y:S01]  /*0e20*/  SYNCS.EXCH.64 URZ, [UR4+0x1f0], UR6 ;  /* 0x0001f00604ff75b2 */ /* 0x0004620008000100 */
[----:B------:R2:W1:Y:S01]  /*0e30*/  SYNCS.EXCH.64 URZ, [UR4+0x1d8], UR8 ;  /* 0x0001d80804ff75b2 */ /* 0x0004620008000100 */
[----:B------:R2:W1:Y:S02]  /*0e40*/  SYNCS.EXCH.64 URZ, [UR4+0x1f8], UR6 ;  /* 0x0001f80604ff75b2 */ /* 0x0004640008000100 */
[----:B--2---:R-:W-:Y:S01]  /*0e50*/  NOP ;  /* 0x0000000000007918 */ /* 0x004fe20000000000 */
.L_x_14:
[----:B------:R-:W2:Y:S01]  /*0e60*/  SHFL.IDX PT, R2, R92, RZ, 0x1f ;  /* 0x00001fff5c027589 */ /* 0x000ea200000e0000 */
[----:B------:R-:W1:Y:S01]  /*0e70*/  S2UR UR50, SR_CgaCtaId ;  /* 0x00000000003279c3 */ /* 0x000e620000008800 */
[----:B------:R-:W-:Y:S01]  /*0e80*/  NOP ;  /* 0x0000000000007918 */ /* 0x000fe20000000000 */
[----:B--2---:R-:W-:-:S13]  /*0e90*/  ISETP.NE.AND P0, PT, R2, 0x3, PT ;  /* 0x000000030200780c */ /* 0x004fda0003f05270 */
[----:B-1----:R-:W-:Y:S05]  /*0ea0*/  @P0 BRA `(.L_x_15) ;  /* 0x0000000000340947 */ /* 0x002fea0003800000 */
[----:B------:R-:W-:Y:S01]  /*0eb0*/  UMOV UR4, 0x400 ;  /* 0x0000040000047882 */ /* 0x000fe20000000000 */
[----:B------:R-:W-:Y:S01]  /*0ec0*/  UMOV UR6, 0x20 ;  /* 0x0000002000067882 */ /* 0x000fe20000000000 */
[----:B------:R-:W-:Y:S02]  /*0ed0*/  ULEA UR4, UR50, UR4, 0x18 ;  /* 0x0000000432047291 */ /* 0x000fe4000f8ec0ff */
[----:B------:R-:W-:-:S04]  /*0ee0*/  UIADD3 UR6, UPT, UPT, -UR6, 0x100000, URZ ;  /* 0x0010000006067890 */ /* 0x000fc8000fffe1ff */
[----:B------:R-:W-:Y:S02]  /*0ef0*/  USHF.L.U32 UR7, UR6, 0xb, URZ ;  /* 0x0000000b06077899 */ /* 0x000fe400080006ff */
[----:B------:R-:W-:Y:S01]  /*0f00*/  USHF.L.U32 UR6, UR6, 0x1, URZ ;  /* 0x0000000106067899 */ /* 0x000fe200080006ff */
[----:B------:R-:W-:Y:S01]  /*0f10*/  ELECT P0, URZ, PT ;  /* 0x0000000000ff782f */ /* 0x000fe20003800000 */
[----:B------:R-:W1:Y:S10]  /*0f20*/  FENCE.VIEW.ASYNC.S ;  /* 0x00000000000073c6 */ /* 0x000e740000000000 */
[----:B-1----:R1:W2:Y:S01]  /*0f30*/  SYNCS.EXCH.64 URZ, [UR4+0x200], UR6 ;  /* 0x0002000604ff75b2 */ /* 0x0022a20008000100 */
[----:B------:R1:W1:Y:S01]  /*0f40*/  SYNCS.EXCH.64 URZ, [UR4+0x210], UR6 ;  /* 0x0002100604ff75b2 */ /* 0x0002620008000100 */
[----:B------:R1:W1:Y:S01]  /*0f50*/  SYNCS.EXCH.64 URZ, [UR4+0x208], UR6 ;  /* 0x0002080604ff75b2 */ /* 0x0002620008000100 */
[----:B------:R1:W1:Y:S01]  /*0f60*/  SYNCS.EXCH.64 URZ, [UR4+0x218], UR6 ;  /* 0x0002180604ff75b2 */ /* 0x0002620008000100 */
[----:B------:R-:W-:Y:S01]  /*0f70*/  NOP ;  /* 0x0000000000007918 */ /* 0x000fe20000000000 */
.L_x_15:
[----:B-1----:R-:W1:Y:S01]  /*0f80*/  LDCU UR4, c[0x0][0x36c] ;  /* 0x00006d80ff0477ac */ /* 0x002e620008000800 */
[----:B------:R-:W-:Y:S01]  /*0f90*/  ISETP.NE.OR P3, PT, R0, 0x2, !P3 ;  /* 0x000000020000780c */ /* 0x000fe20005f65670 */
[----:B------:R-:W-:Y:S01]  /*0fa0*/  NOP ;  /* 0x0000000000007918 */ /* 0x000fe20000000000 */
[----:B------:R-:W-:Y:S01]  /*0fb0*/  LOP3.LUT R0, R99, 0x1f, RZ, 0xc0, !PT ;  /* 0x0000001f63007812 */ /* 0x000fe200078ec0ff */
[----:B------:R-:W-:Y:S02]  /*0fc0*/  UISETP.NE.AND UP4, UPT, UR20, 0x2, UPT ;  /* 0x000000021400788c */ /* 0x000fe4000bf85270 */
[----:B------:R-:W-:Y:S02]  /*0fd0*/  UISETP.NE.AND UP5, UPT, UR20, URZ, UPT ;  /* 0x000000ff1400728c */ /* 0x000fe4000bfa5270 */
[----:B-1----:R-:W-:-:S09]  /*0fe0*/  UISETP.EQ.U32.AND UP6, UPT, UR4, 0x1, UPT ;  /* 0x000000010400788c */ /* 0x002fd2000bfc2070 */
[----:B------:R-:W-:Y:S05]  /*0ff0*/  BRA.U !UP6, `(.L_x_16) ;  /* 0x000000010e087547 */ /* 0x000fea000b800000 */
[----:B--2-4-:R-:W-:Y:S01]  /*1000*/  UCGABAR_ARV ;  /* 0x00000000000079c7 */ /* 0x014fe20008000000 */
[----:B------:R-:W-:Y:S05]  /*1010*/  BRA `(.L_x_17) ;  /* 0x0000000000047947 */ /* 0x000fea0003800000 */
.L_x_16:
[----:B--2-4-:R-:W-:Y:S01]  /*1020*/  NOP ;  /* 0x0000000000007918 */ /* 0x014fe20000000000 */
.L_x_17:
[----:B------:R-:W1:Y:S01]  /*1030*/  S2UR UR48, SR_CTAID.X ;  /* 0x00000000003079c3 */ /* 0x000e620000002500 */
[----:B------:R-:W-:-:S05]  /*1040*/  CS2R.32 R93, SR_CgaSize ;  /* 0x00000000005d7805 */ /* 0x000fca0000008a00 */
[----:B------:R-:W-:-:S05]  /*1050*/  IMAD R93, R93, -0xa0, RZ ;  /* 0xffffff605d5d7824 */ /* 0x000fca00078e02ff */
[----:B------:R-:W-:-:S14]  /*1060*/  R2UR UR5, R93 ;  /* 0x000000005d0572ca */ /* 0x000fdc00000e0000 */
[----:B------:R-:W2:Y:S01]  /*1070*/  LDCU UR5, c[0x0][UR5+0x2b0] ;  /* 0x00005600050577ac */ /* 0x000ea20008000800 */
[----:B------:R-:W-:-:S05]  /*1080*/  CS2R.32 R93, SR_CgaSize ;  /* 0x00000000005d7805 */ /* 0x000fca0000008a00 */
[----:B------:R-:W-:-:S05]  /*1090*/  IMAD R93, R93, -0xa0, RZ ;  /* 0xffffff605d5d7824 */ /* 0x000fca00078e02ff */
[----:B------:R-:W-:-:S14]  /*10a0*/  R2UR UR4, R93 ;  /* 0x000000005d0472ca */ /* 0x000fdc00000e0000 */
[----:B------:R-:W4:Y:S01]  /*10b0*/  LDCU UR4, c[0x0][UR4+0x2b4] ;  /* 0x00005680040477ac */ /* 0x000f220008000800 */
[----:B------:R-:W3:Y:S01]  /*10c0*/  S2UR UR49, SR_CTAID.Y ;  /* 0x00000000003179c3 */ /* 0x000ee20000002600 */
[----:B------:R-:W-:-:S05]  /*10d0*/  CS2R.32 R93, SR_CgaSize ;  /* 0x00000000005d7805 */ /* 0x000fca0000008a00 */
[----:B------:R-:W-:-:S05]  /*10e0*/  IMAD R93, R93, -0xa0, RZ ;  /* 0xffffff605d5d7824 */ /* 0x000fca00078e02ff */
[----:B------:R-:W-:-:S14]  /*10f0*/  R2UR UR7, R93 ;  /* 0x000000005d0772ca */ /* 0x000fdc00000e0000 */
[----:B------:R-:W4:Y:S01]  /*1100*/  LDCU UR7, c[0x0][UR7+0x2a0] ;  /* 0x00005400070777ac */ /* 0x000f220008000800 */
[----:B------:R-:W-:-:S05]  /*1110*/  CS2R.32 R93, SR_CgaSize ;  /* 0x00000000005d7805 */ /* 0x000fca0000008a00 */
[----:B------:R-:W-:-:S05]  /*1120*/  IMAD R93, R93, -0xa0, RZ ;  /* 0xffffff605d5d7824 */ /* 0x000fca00078e02ff */
[----:B------:R-:W-:-:S14]  /*1130*/  R2UR UR61, R93 ;  /* 0x000000005d3d72ca */ /* 0x000fdc00000e0000 */
[----:B------:R-:W4:Y:S01]  /*1140*/  LDCU UR61, c[0x0][UR61+0x2a4] ;  /* 0x000054803d3d77ac */ /* 0x000f220008000800 */
[----:B------:R-:W4:Y:S01]  /*1150*/  LDCU UR21, c[0x0][0xb24] ;  /* 0x00016480ff1577ac */ /* 0x000f220008000800 */
[----:B------:R-:W4:Y:S01]  /*1160*/  LDCU UR41, c[0x0][0xb24] ;  /* 0x00016480ff2977ac */ /* 0x000f220008000800 */
[----:B-1----:R-:W-:Y:S01]  /*1170*/  I2FP.F32.U32 R3, UR48 ;  /* 0x0000003000037c45 */ /* 0x002fe20008201000 */
[----:B------:R-:W1:Y:S04]  /*1180*/  LDCU UR23, c[0x0][0xb30] ;  /* 0x00016600ff1777ac */ /* 0x000e680008000800 */
[----:B--2---:R-:W-:Y:S01]  /*1190*/  FMUL R3, R3, UR5 ;  /* 0x0000000503037c20 */ /* 0x004fe20008400000 */
[----:B---3--:R-:W-:-:S05]  /*11a0*/  I2FP.F32.U32 R2, UR49 ;  /* 0x0000003100027c45 */ /* 0x008fca0008201000 */
[----:B------:R-:W2:Y:S01]  /*11b0*/  F2I.U32.TRUNC.NTZ R3, R3 ;  /* 0x0000000300037305 */ /* 0x000ea2000020f000 */
[----:B----4-:R-:W-:Y:S01]  /*11c0*/  FMUL R2, R2, UR4 ;  /* 0x0000000402027c20 */ /* 0x010fe20008400000 */
[----:B------:R-:W-:-:S04]  /*11d0*/  ULOP3.LUT UR4, UR50, 0x1, URZ, 0xc0, !UPT ;  /* 0x0000000132047892 */ /* 0x000fc8000f8ec0ff */
[----:B------:R-:W-:Y:S02]  /*11e0*/  UISETP.NE.U32.AND UP0, UPT, UR4, 0x1, UPT ;  /* 0x000000010400788c */ /* 0x000fe4000bf05070 */
[----:B------:R-:W3:Y:S02]  /*11f0*/  F2I.U32.TRUNC.NTZ R2, R2 ;  /* 0x0000000200027305 */ /* 0x000ee4000020f000 */
[----:B------:R-:W-:Y:S01]  /*1200*/  USEL UR4, URZ, 0xa00, UP0 ;  /* 0x00000a00ff047887 */ /* 0x000fe20008000000 */
[----:B--2---:R-:W-:Y:S02]  /*1210*/  R2UR UR6, R3 ;  /* 0x00000000030672ca */ /* 0x004fe400000e0000 */
[----:B---3--:R-:W-:Y:S02]  /*1220*/  R2UR UR5, R2 ;  /* 0x00000000020572ca */ /* 0x008fe400000e0000 */
[----:B------:R-:W-:-:S09]  /*1230*/  PRMT R2, RZ, 0x7610, R2 ;  /* 0x00007610ff027816 */ /* 0x000fd20000000002 */
[----:B------:R-:W-:-:S04]  /*1240*/  UIADD3 UR6, UPT, UPT, -UR6, URZ, URZ ;  /* 0x000000ff06067290 */ /* 0x000fc8000fffe1ff */
[----:B------:R-:W-:Y:S02]  /*1250*/  UIMAD UR6, UR7, UR6, UR48 ;  /* 0x00000006070672a4 */ /* 0x000fe4000f8e0230 */
[----:B------:R-:W-:-:S04]  /*1260*/  UIADD3 UR5, UPT, UPT, -UR5, URZ, URZ ;  /* 0x000000ff05057290 */ /* 0x000fc8000fffe1ff */
[----:B------:R-:W-:Y:S01]  /*1270*/  IMAD.U32 R93, RZ, RZ, UR6 ;  /* 0x00000006ff5d7e24 */ /* 0x000fe2000f8e00ff */
[----:B------:R-:W-:Y:S01]  /*1280*/  UIMAD UR61, UR61, UR5, UR49 ;  /* 0x000000053d3d72a4 */ /* 0x000fe2000f8e0231 */
[----:B-1----:R-:W-:Y:S11]  /*1290*/  BRA.U UP5, `(.L_x_18) ;  /* 0x0000000105287547 */ /* 0x002ff6000b800000 */
[----:B------:R-:W-:Y:S01]  /*12a0*/  R2UR UR7, R93 ;  /* 0x000000005d0772ca */ /* 0x000fe200000e0000 */
[----:B------:R-:W-:-:S12]  /*12b0*/  UISETP.NE.AND UP0, UPT, UR61, URZ, UPT ;  /* 0x000000ff3d00728c */ /* 0x000fd8000bf05270 */
[----:B------:R-:W-:-:S04]  /*12c0*/  UISETP.EQ.OR UP0, UPT, UR7, URZ, !UP0 ;  /* 0x000000ff0700728c */ /* 0x000fc8000c702670 */
[----:B------:R-:W-:Y:S02]  /*12d0*/  USEL UR6, URZ, 0x1, !UP0 ;  /* 0x00000001ff067887 */ /* 0x000fe4000c000000 */
[----:B------:R-:W-:-:S04]  /*12e0*/  UISETP.NE.AND UP0, UPT, UR61, URZ, UPT ;  /* 0x000000ff3d00728c */ /* 0x000fc8000bf05270 */
[----:B------:R-:W-:Y:S02]  /*12f0*/  USEL UR5, URZ, 0x2, UP0 ;  /* 0x00000002ff057887 */ /* 0x000fe40008000000 */
[----:B------:R-:W-:-:S04]  /*1300*/  UISETP.NE.AND UP0, UPT, UR7, 0x1, UPT ;  /* 0x000000010700788c */ /* 0x000fc8000bf05270 */
[----:B------:R-:W-:-:S04]  /*1310*/  USEL UR5, UR5, 0x2, UP0 ;  /* 0x0000000205057887 */ /* 0x000fc80008000000 */
[----:B------:R-:W-:-:S06]  /*1320*/  UIADD3 UR5, UPT, UPT, UR6, UR5, URZ ;  /* 0x0000000506057290 */ /* 0x000fcc000fffe0ff */
[----:B------:R-:W-:-:S07]  /*1330*/  MOV R2, UR5 ;  /* 0x0000000500027c02 */ /* 0x000fce0008000f00 */
.L_x_18:
[----:B------:R-:W1:Y:S01]  /*1340*/  S2UR UR36, SR_CTAID.Z ;  /* 0x00000000002479c3 */ /* 0x000e620000002700 */
[----:B------:R-:W-:-:S09]  /*1350*/  UISETP.GE.AND UP0, UPT, UR21, 0x1, UPT ;  /* 0x000000011500788c */ /* 0x000fd2000bf06270 */
[----:B------:R-:W-:Y:S05]  /*1360*/  BRA.U !UP0, `(.L_x_19) ;  /* 0x0000000108d07547 */ /* 0x000fea000b800000 */
[----:B------:R-:W2:Y:S01]  /*1370*/  LDCU.128 UR12, c[0x0][0xb10] ;  /* 0x00016200ff0c77ac */ /* 0x000ea20008000c00 */
[----:B------:R-:W3:Y:S01]  /*1380*/  LDCU UR22, c[0x0][0xb0c] ;  /* 0x00016180ff1677ac */ /* 0x000ee20008000800 */
[----:B------:R-:W4:Y:S01]  /*1390*/  LDCU UR7, c[0x0][0x370] ;  /* 0x00006e00ff0777ac */ /* 0x000f220008000800 */
[----:B------:R-:W1:Y:S01]  /*13a0*/  LDCU UR8, c[0x0][0x374] ;  /* 0x00006e80ff0877ac */ /* 0x000e620008000800 */
[----:B------:R-:W1:Y:S01]  /*13b0*/  LDCU UR9, c[0x0][0xb20] ;  /* 0x00016400ff0977ac */ /* 0x000e620008000800 */
[----:B--2---:R-:W-:Y:S02]  /*13c0*/  UIMAD.WIDE.U32 UR10, UR48, UR12, URZ ;  /* 0x0000000c300a72a5 */ /* 0x004fe4000f8e00ff */
[----:B---3--:R-:W-:Y:S02]  /*13d0*/  UISETP.NE.AND UP0, UPT, UR22, 0x1, UPT ;  /* 0x000000011600788c */ /* 0x008fe4000bf05270 */
[----:B------:R-:W-:Y:S02]  /*13e0*/  UIMAD.WIDE.U32 UR16, UR49, UR15, URZ ;  /* 0x0000000f311072a5 */ /* 0x000fe4000f8e00ff */
[----:B----4-:R-:W-:Y:S01]  /*13f0*/  UIMAD.WIDE.U32 UR18, UR7, UR12, URZ ;  /* 0x0000000c071272a5 */ /* 0x010fe2000f8e00ff */
[----:B------:R-:W-:Y:S01]  /*1400*/  UMOV UR6, UR11 ;  /* 0x0000000b00067c82 */ /* 0x000fe20008000000 */
[----:B------:R-:W-:-:S02]  /*1410*/  UISETP.NE.AND UP1, UPT, UR21, 0x1, UPT ;  /* 0x000000011500788c */ /* 0x000fc4000bf25270 */
[----:B------:R-:W-:Y:S01]  /*1420*/  USHF.R.U32.HI UR6, URZ, UR13, UR6 ;  /* 0x0000000dff067299 */ /* 0x000fe20008011606 */
[----:B------:R-:W2:Y:S02]  /*1430*/  LDCU.64 UR10, c[0x0][0xb28] ;  /* 0x00016500ff0a77ac */ /* 0x000ea40008000a00 */
[----:B------:R-:W-:Y:S01]  /*1440*/  UMOV UR18, UR19 ;  /* 0x0000001300127c82 */ /* 0x000fe20008000000 */
[----:B------:R-:W-:Y:S02]  /*1450*/  USEL UR6, UR48, UR6, !UP0 ;  /* 0x0000000630067287 */ /* 0x000fe4000c000000 */
[----:B------:R-:W-:Y:S02]  /*1460*/  @UP0 USHF.R.U32.HI UR7, URZ, UR13, UR18 ;  /* 0x0000000dff070299 */ /* 0x000fe40008011612 */
[----:B------:R-:W-:Y:S02]  /*1470*/  UISETP.NE.AND UP0, UPT, UR14, 0x1, UPT ;  /* 0x000000010e00788c */ /* 0x000fe4000bf05270 */
[----:B-1----:R-:W-:Y:S01]  /*1480*/  UIMAD.WIDE.U32 UR12, UR8, UR15, URZ ;  /* 0x0000000f080c72a5 */ /* 0x002fe2000f8e00ff */
[----:B------:R-:W-:-:S02]  /*1490*/  UMOV UR5, UR17 ;  /* 0x0000001100057c82 */ /* 0x000fc40008000000 */
[----:B------:R-:W-:-:S04]  /*14a0*/  USHF.R.U32.HI UR5, URZ, UR9, UR5 ;  /* 0x00000009ff057299 */ /* 0x000fc80008011605 */
[----:B------:R-:W-:Y:S01]  /*14b0*/  UMOV UR12, UR13 ;  /* 0x0000000d000c7c82 */ /* 0x000fe20008000000 */
[----:B--2---:R-:W-:Y:S02]  /*14c0*/  UIMAD.WIDE.U32 UR16, UR7, UR10, URZ ;  /* 0x0000000a071072a5 */ /* 0x004fe4000f8e00ff */
[----:B------:R-:W-:Y:S02]  /*14d0*/  @UP0 USHF.R.U32.HI UR8, URZ, UR9, UR12 ;  /* 0x00000009ff080299 */ /* 0x000fe4000801160c */
[----:B------:R-:W-:Y:S02]  /*14e0*/  USEL UR5, UR49, UR5, !UP0 ;  /* 0x0000000531057287 */ /* 0x000fe4000c000000 */
[----:B------:R-:W-:Y:S01]  /*14f0*/  UIMAD.WIDE.U32 UR12, UR8, UR10, URZ ;  /* 0x0000000a080c72a5 */ /* 0x000fe2000f8e00ff */
[----:B------:R-:W-:Y:S02]  /*1500*/  UMOV UR16, UR17 ;  /* 0x0000001100107c82 */ /* 0x000fe40008000000 */
[----:B------:R-:W-:-:S04]  /*1510*/  @UP1 USHF.R.U32.HI UR7, URZ, UR11, UR16 ;  /* 0x0000000bff071299 */ /* 0x000fc80008011610 */
[----:B------:R-:W-:Y:S01]  /*1520*/  UMOV UR12, UR13 ;  /* 0x0000000d000c7c82 */ /* 0x000fe20008000000 */
[----:B------:R-:W-:Y:S02]  /*1530*/  UIMAD UR9, UR7, UR21, URZ ;  /* 0x00000015070972a4 */ /* 0x000fe4000f8e02ff */
[----:B------:R-:W-:Y:S02]  /*1540*/  @UP1 USHF.R.U32.HI UR8, URZ, UR11, UR12 ;  /* 0x0000000bff081299 */ /* 0x000fe4000801160c */
[----:B------:R-:W-:Y:S02]  /*1550*/  UIMAD.WIDE.U32 UR12, UR5, UR10, URZ ;  /* 0x0000000a050c72a5 */ /* 0x000fe4000f8e00ff */
[----:B------:R-:W-:Y:S02]  /*1560*/  UIMAD UR8, UR8, UR21, URZ ;  /* 0x00000015080872a4 */ /* 0x000fe4000f8e02ff */
[----:B------:R-:W-:Y:S02]  /*1570*/  UIADD3 UR12, UPT, UPT, -UR6, URZ, URZ ;  /* 0x000000ff060c7290 */ /* 0x000fe4000fffe1ff */
[----:B------:R-:W-:-:S02]  /*1580*/  UISETP.GE.AND UP0, UPT, UR5, UR8, UPT ;  /* 0x000000080500728c */ /* 0x000fc4000bf06270 */
[----:B------:R-:W-:Y:S02]  /*1590*/  UIMAD UR48, UR22, UR12, UR48 ;  /* 0x0000000c163072a4 */ /* 0x000fe4000f8e0230 */
[----:B------:R-:W-:Y:S02]  /*15a0*/  UISETP.GE.OR UP0, UPT, UR6, UR9, UP0 ;  /* 0x000000090600728c */ /* 0x000fe40008706670 */
[----:B------:R-:W-:-:S03]  /*15b0*/  UIMAD.WIDE.U32 UR8, UR6, UR10, URZ ;  /* 0x0000000a060872a5 */ /* 0x000fc6000f8e00ff */
[----:B------:R-:W-:Y:S02]  /*15c0*/  UMOV UR10, UR13 ;  /* 0x0000000d000a7c82 */ /* 0x000fe40008000000 */
[----:B------:R-:W-:-:S04]  /*15d0*/  USHF.R.U32.HI UR10, URZ, UR11, UR10 ;  /* 0x0000000bff0a7299 */ /* 0x000fc8000801160a */
[----:B------:R-:W-:Y:S02]  /*15e0*/  USEL UR8, UR5, UR10, !UP1 ;  /* 0x0000000a05087287 */ /* 0x000fe4000c800000 */
[----:B------:R-:W-:Y:S02]  /*15f0*/  @!UP0 USHF.R.U32.HI UR9, URZ, UR11, UR9 ;  /* 0x0000000bff098299 */ /* 0x000fe40008011609 */
[----:B------:R-:W-:Y:S02]  /*1600*/  UIADD3 UR10, UPT, UPT, -UR8, URZ, URZ ;  /* 0x000000ff080a7290 */ /* 0x000fe4000fffe1ff */
[----:B------:R-:W-:Y:S02]  /*1610*/  @!UP0 USEL UR9, UR6, UR9, !UP1 ;  /* 0x0000000906098287 */ /* 0x000fe4000c800000 */
[----:B------:R-:W-:Y:S02]  /*1620*/  UIMAD UR10, UR21, UR10, UR5 ;  /* 0x0000000a150a72a4 */ /* 0x000fe4000f8e0205 */
[----:B------:R-:W-:-:S02]  /*1630*/  UIADD3 UR11, UPT, UPT, -UR5, URZ, URZ ;  /* 0x000000ff050b7290 */ /* 0x000fc4000fffe1ff */
[----:B------:R-:W-:Y:S02]  /*1640*/  @!UP0 UIMAD UR7, UR10, UR7, UR9 ;  /* 0x000000070a0782a4 */ /* 0x000fe4000f8e0209 */
[----:B------:R-:W-:Y:S02]  /*1650*/  @!UP0 UIADD3 UR8, UPT, UPT, UR8, -UR9, URZ ;  /* 0x8000000908088290 */ /* 0x000fe4000fffe0ff */
[----:B------:R-:W-:Y:S02]  /*1660*/  UIMAD UR11, UR14, UR11, UR49 ;  /* 0x0000000b0e0b72a4 */ /* 0x000fe4000f8e0231 */
[----:B------:R-:W-:-:S03]  /*1670*/  @!UP0 UIMAD UR5, UR8, UR21, UR6 ;  /* 0x00000015080582a4 */ /* 0x000fc6000f8e0206 */
[----:B------:R-:W-:Y:S01]  /*1680*/  @!UP0 UMOV UR6, UR7 ;  /* 0x0000000700068c82 */ /* 0x000fe20008000000 */
[----:B------:R-:W-:Y:S02]  /*1690*/  UIMAD UR49, UR5, UR14, UR11 ;  /* 0x0000000e053172a4 */ /* 0x000fe4000f8e020b */
[----:B------:R-:W-:-:S12]  /*16a0*/  UIMAD UR48, UR6, UR22, UR48 ;  /* 0x00000016063072a4 */ /* 0x000fd8000f8e0230 */
.L_x_19:
[----:B------:R-:W-:-:S09]  /*16b0*/  UISETP.NE.AND UP0, UPT, UR23, 0x1, UPT ;  /* 0x000000011700788c */ /* 0x000fd2000bf05270 */
[----:B------:R-:W-:Y:S05]  /*16c0*/  BRA.U UP0, `(.L_x_20) ;  /* 0x0000000100447547 */ /* 0x000fea000b800000 */
[----:B------:R-:W2:Y:S01]  /*16d0*/  LDCU.128 UR12, c[0x0][0xb10] ;  /* 0x00016200ff0c77ac */ /* 0x000ea20008000c00 */
[----:B------:R-:W3:Y:S01]  /*16e0*/  LDCU UR10, c[0x0][0xb0c] ;  /* 0x00016180ff0a77ac */ /* 0x000ee20008000800 */
[----:B------:R-:W4:Y:S01]  /*16f0*/  LDCU UR11, c[0x0][0xb20] ;  /* 0x00016400ff0b77ac */ /* 0x000f220008000800 */
[----:B--2---:R-:W-:Y:S02]  /*1700*/  UIMAD.WIDE.U32 UR6, UR48, UR12, URZ ;  /* 0x0000000c300672a5 */ /* 0x004fe4000f8e00ff */
[----:B------:R-:W-:Y:S02]  /*1710*/  UIMAD.WIDE.U32 UR8, UR49, UR15, URZ ;  /* 0x0000000f310872a5 */ /* 0x000fe4000f8e00ff */
[----:B---3--:R-:W-:-:S03]  /*1720*/  UISETP.NE.AND UP0, UPT, UR10, 0x1, UPT ;  /* 0x000000010a00788c */ /* 0x008fc6000bf05270 */
[----:B------:R-:W-:Y:S02]  /*1730*/  UMOV UR6, UR7 ;  /* 0x0000000700067c82 */ /* 0x000fe40008000000 */
[----:B------:R-:W-:Y:S01]  /*1740*/  USHF.R.U32.HI UR6, URZ, UR13, UR6 ;  /* 0x0000000dff067299 */ /* 0x000fe20008011606 */
[----:B------:R-:W-:-:S03]  /*1750*/  UMOV UR5, UR9 ;  /* 0x0000000900057c82 */ /* 0x000fc60008000000 */
[----:B------:R-:W-:Y:S02]  /*1760*/  USEL UR6, UR48, UR6, !UP0 ;  /* 0x0000000630067287 */ /* 0x000fe4000c000000 */
[----:B------:R-:W-:Y:S02]  /*1770*/  UISETP.NE.AND UP0, UPT, UR14, 0x1, UPT ;  /* 0x000000010e00788c */ /* 0x000fe4000bf05270 */
[----:B----4-:R-:W-:-:S04]  /*1780*/  USHF.R.U32.HI UR5, URZ, UR11, UR5 ;  /* 0x0000000bff057299 */ /* 0x010fc80008011605 */
[----:B------:R-:W-:-:S04]  /*1790*/  USEL UR5, UR49, UR5, !UP0 ;  /* 0x0000000531057287 */ /* 0x000fc8000c000000 */
[----:B------:R-:W-:Y:S02]  /*17a0*/  UIADD3 UR7, UPT, UPT, UR6, -UR5, URZ ;  /* 0x8000000506077290 */ /* 0x000fe4000fffe0ff */
[----:B------:R-:W-:Y:S02]  /*17b0*/  UIADD3 UR5, UPT, UPT, -UR6, UR5, URZ ;  /* 0x0000000506057290 */ /* 0x000fe4000fffe1ff */
[----:B------:R-:W-:Y:S02]  /*17c0*/  UIMAD UR49, UR7, UR14, UR49 ;  /* 0x0000000e073172a4 */ /* 0x000fe4000f8e0231 */
[----:B------:R-:W-:-:S12]  /*17d0*/  UIMAD UR48, UR5, UR10, UR48 ;  /* 0x0000000a053072a4 */ /* 0x000fd8000f8e0230 */
.L_x_20:
[----:B------:R-:W-:Y:S01]  /*17e0*/  UISETP.NE.AND UP0, UPT, UR20, 0x2, UPT ;  /* 0x000000021400788c */ /* 0x000fe2000bf05270 */
[----:B------:R-:W-:Y:S09]  /*17f0*/  BRA.U !UP6, `(.L_x_21) ;  /* 0x000000010e0c7547 */ /* 0x000ff2000b800000 */
[----:B------:R-:W-:Y:S01]  /*1800*/  UCGABAR_WAIT ;  /* 0x0000000000007dc7 */ /* 0x000fe20008000000 */
[----:B------:R-:W-:Y:S01]  /*1810*/  CCTL.IVALL ;  /* 0x00000000ff00798f */ /* 0x000fe20002000000 */
[----:B------:R-:W-:Y:S05]  /*1820*/  BRA `(.L_x_22) ;  /* 0x0000000000047947 */ /* 0x000fea0003800000 */
.L_x_21:
[----:B------:R-:W-:Y:S06]  /*1830*/  BAR.SYNC.DEFER_BLOCKING 0x0 ;  /* 0x0000000000007b1d */ /* 0x000fec0000010000 */
.L_x_22:
[----:B------:R-:W-:Y:S05]  /*1840*/  BRA.U UP0, `(.L_x_23) ;  /* 0x0000001d00947547 */ /* 0x000fea000b800000 */
[----:B------:R-:W2:Y:S01]  /*1850*/  LDCU UR7, c[0x0][0x38c] ;  /* 0x00007180ff0777ac */ /* 0x000ea20008000800 */
[----:B------:R-:W-:Y:S01]  /*1860*/  PLOP3.LUT P1, PT, PT, PT, UP3, 0x80, 0x8 ;  /* 0x000000000008781c */ /* 0x000fe20003f2f038 */
[----:B------:R-:W-:Y:S01]  /*1870*/  IMAD.MOV.U32 R12, RZ, RZ, 0x1 ;  /* 0x00000001ff0c7424 */ /* 0x000fe200078e00ff */
[----:B------:R-:W-:Y:S01]  /*1880*/  ISETP.EQ.OR P2, PT, R0, RZ, P3 ;  /* 0x000000ff0000720c */ /* 0x000fe20001f42670 */
[----:B------:R-:W-:Y:S01]  /*1890*/  UISETP.NE.AND UP1, UPT, UR20, URZ, UPT ;  /* 0x000000ff1400728c */ /* 0x000fe2000bf25270 */
[----:B------:R-:W-:Y:S01]  /*18a0*/  PLOP3.LUT P1, PT, P1, PT, PT, 0x8, 0x80 ;  /* 0x000000000080781c */ /* 0x000fe20000f2e170 */
[----:B------:R-:W-:Y:S01]  /*18b0*/  USEL UR26, URZ, 0x1, UP4 ;  /* 0x00000001ff1a7887 */ /* 0x000fe2000a000000 */
[----:B------:R-:W-:Y:S01]  /*18c0*/  CS2R R10, SRZ ;  /* 0x00000000000a7805 */ /* 0x000fe2000001ff00 */
[----:B------:R-:W-:Y:S01]  /*18d0*/  IMAD.MOV.U32 R9, RZ, RZ, RZ ;  /* 0x000000ffff097224 */ /* 0x000fe200078e00ff */
[----:B------:R-:W3:Y:S01]  /*18e0*/  LDCU UR39, c[0x0][0x370] ;  /* 0x00006e00ff2777ac */ /* 0x000ee20008000800 */
[----:B------:R-:W-:Y:S01]  /*18f0*/  IMAD.MOV.U32 R8, RZ, RZ, 0x1 ;  /* 0x00000001ff087424 */ /* 0x000fe200078e00ff */
[----:B------:R-:W4:Y:S01]  /*1900*/  LDCU.64 UR28, c[0x0][0x348] ;  /* 0x00006900ff1c77ac */ /* 0x000f220008000a00 */
[----:B------:R-:W-:-:S02]  /*1910*/  USHF.R.U32.HI UR44, URZ, 0x6, UR4 ;  /* 0x00000006ff2c7899 */ /* 0x000fc40008011604 */
[----:B--2---:R-:W-:Y:S02]  /*1920*/  UIADD3 UR6, UPT, UPT, UR7, 0x3f, URZ ;  /* 0x0000003f07067890 */ /* 0x004fe4000fffe0ff */
[----:B------:R-:W-:Y:S02]  /*1930*/  UIADD3 UR45, UPT, UPT, UR7, 0x7e, URZ ;  /* 0x0000007e072d7890 */ /* 0x000fe4000fffe0ff */
[----:B------:R-:W-:Y:S01]  /*1940*/  USHF.R.S32.HI UR5, URZ, 0x1f, UR6 ;  /* 0x0000001fff057899 */ /* 0x000fe20008011406 */
[----:B------:R-:W2:Y:S03]  /*1950*/  LDCU UR38, c[0x0][0x374] ;  /* 0x00006e80ff2677ac */ /* 0x000ea60008000800 */
[----:B------:R-:W-:Y:S02]  /*1960*/  ULEA.HI UR5, UR5, UR6, URZ, 0x6 ;  /* 0x0000000605057291 */ /* 0x000fe4000f8f30ff */
[----:B------:R-:W-:-:S02]  /*1970*/  USEL UR26, UR26, 0x2, UP1 ;  /* 0x000000021a1a7887 */ /* 0x000fc40008800000 */
[----:B------:R-:W-:Y:S02]  /*1980*/  USHF.R.S32.HI UR42, URZ, 0x6, UR5 ;  /* 0x00000006ff2a7899 */ /* 0x000fe40008011405 */
[----:B------:R-:W-:Y:S02]  /*1990*/  UIADD3 UR5, UPT, UPT, UR7, -0x1, URZ ;  /* 0xffffffff07057890 */ /* 0x000fe4000fffe0ff */
[----:B------:R-:W-:Y:S02]  /*19a0*/  UISETP.LT.U32.AND UP0, UPT, UR42, 0x18, UPT ;  /* 0x000000182a00788c */ /* 0x000fe4000bf01070 */
[----:B------:R-:W-:Y:S02]  /*19b0*/  UISETP.GE.U32.AND UP2, UPT, UR5, -0x7f, UPT ;  /* 0xffffff810500788c */ /* 0x000fe4000bf46070 */
[----:B------:R-:W-:Y:S01]  /*19c0*/  USEL UR40, UR42, 0x18, UP0 ;  /* 0x000000182a287887 */ /* 0x000fe20008000000 */
[----:B------:R-:W-:-:S03]  /*19d0*/  UMOV UR6, URZ ;  /* 0x000000ff00067c82 */ /* 0x000fc60008000000 */
[----:B------:R-:W-:Y:S02]  /*19e0*/  UIADD3 UR21, UPT, UPT, UR40, -0x1, URZ ;  /* 0xffffffff28157890 */ /* 0x000fe4000fffe0ff */
[----:B------:R-:W-:-:S03]  /*19f0*/  UIADD3 UR43, UPT, UPT, UR42, -UR40, URZ ;  /* 0x800000282a2b7290 */ /* 0x000fc6000fffe0ff */
[----:B------:R-:W-:-:S04]  /*1a00*/  @UP2 UIADD3 UR21, UPT, UPT, UR40, URZ, URZ ;  /* 0x000000ff28152290 */ /* 0x000fc8000fffe0ff */
[----:B--234-:R-:W-:-:S12]  /*1a10*/  UIADD3 UR21, UPT, UPT, UR21, 0x1, URZ ;  /* 0x0000000115157890 */ /* 0x01cfd8000fffe0ff */
.L_x_43:
[----:B------:R-:W-:Y:S01]  /*1a20*/  UISETP.NE.AND UP0, UPT, UR50, URZ, UPT ;  /* 0x000000ff3200728c */ /* 0x000fe2000bf05270 */
[----:B------:R-:W2:Y:S08]  /*1a30*/  S2UR UR50, SR_CgaCtaId ;  /* 0x00000000003279c3 */ /* 0x000eb00000008800 */
[----:B-1----:R-:W-:Y:S05]  /*1a40*/  BRA.U UP0, `(.L_x_24) ;  /* 0x0000000100347547 */ /* 0x002fea000b800000 */
[----:B------:R-:W3:Y:S01]  /*1a50*/  S2R R0, SR_CgaCtaId ;  /* 0x0000000000007919 */ /* 0x000ee20000008800 */
[----:B------:R-:W-:Y:S02]  /*1a60*/  MOV R3, 0x400 ;  /* 0x0000040000037802 */ /* 0x000fe40000000f00 */
[----:B------:R-:W-:Y:S02]  /*1a70*/  SHF.L.U32 R2, R8, 0x1f, RZ ;  /* 0x0000001f08027819 */ /* 0x000fe400000006ff */
[----:B---3--:R-:W-:-:S05]  /*1a80*/  LEA R0, R0, R3, 0x18 ;  /* 0x0000000300007211 */ /* 0x008fca00078ec0ff */
[----:B------:R-:W-:-:S04]  /*1a90*/  IMAD R3, R9, 0x8, R0 ;  /* 0x0000000809037824 */ /* 0x000fc800078e0200 */
[----:B------:R-:W3:Y:S02]  /*1aa0*/  SYNCS.PHASECHK.TRANS64.TRYWAIT P0, [R3+URZ+0x210], R2 ;  /* 0x00021002030075a7 */ /* 0x000ee400080011ff */
[----:B---3--:R-:W-:Y:S05]  /*1ab0*/  @!P0 BRA `(.L_x_25) ;  /* 0x0000006000e48947 */ /* 0x008fea0003800000 */
.L_x_122:
[----:B------:R-:W-:Y:S01]  /*1ac0*/  VIADD R9, R9, 0x1 ;  /* 0x0000000109097836 */ /* 0x000fe20000000000 */
[----:B------:R3:W-:Y:S04]  /*1ad0*/  SYNCS.ARRIVE.TRANS64.A1T0 RZ, [R3+URZ+0x200], RZ ;  /* 0x000200ff03ff79a7 */ /* 0x0007e800081000ff */
[----:B------:R-:W-:-:S04]  /*1ae0*/  ISETP.NE.AND P0, PT, R9, 0x2, PT ;  /* 0x000000020900780c */ /* 0x000fc80003f05270 */
[----:B------:R-:W-:Y:S02]  /*1af0*/  SEL R9, R9, RZ, P0 ;  /* 0x000000ff09097207 */ /* 0x000fe40000000000 */
[----:B---3--:R-:W-:-:S04]  /*1b00*/  SEL R3, RZ, 0x1, P0 ;  /* 0x00000001ff037807 */ /* 0x008fc80000000000 */
[----:B------:R-:W-:-:S07]  /*1b10*/  LOP3.LUT R8, R8, R3, RZ, 0x3c, !PT ;  /* 0x0000000308087212 */ /* 0x000fce00078e3cff */
.L_x_24:
[----:B------:R-:W-:Y:S01]  /*1b20*/  UMOV UR7, 0x400 ;  /* 0x0000040000077882 */ /* 0x000fe20000000000 */
[----:B------:R-:W-:Y:S01]  /*1b30*/  SHF.L.U32 R0, R12, 0x1f, RZ ;  /* 0x0000001f0c007819 */ /* 0x000fe200000006ff */
[----:B--2---:R-:W-:Y:S02]  /*1b40*/  ULEA UR7, UR50, UR7, 0x18 ;  /* 0x0000000732077291 */ /* 0x004fe4000f8ec0ff */
[----:B------:R-:W-:Y:S02]  /*1b50*/  UISETP.GE.U32.AND UP0, UPT, UR45, 0x7f, UPT ;  /* 0x0000007f2d00788c */ /* 0x000fe4000bf06070 */
[----:B------:R-:W-:Y:S02]  /*1b60*/  ULEA UR5, UR6, UR7, 0x3 ;  /* 0x0000000706057291 */ /* 0x000fe4000f8e18ff */
[----:B------:R-:W-:Y:S02]  /*1b70*/  USHF.L.U32 UR35, UR48, 0x6, URZ ;  /* 0x0000000630237899 */ /* 0x000fe400080006ff */
[----:B------:R-:W-:Y:S01]  /*1b80*/  UIMAD UR11, UR49, 0x50, UR44 ;  /* 0x00000050310b78a4 */ /* 0x000fe2000f8e022c */
[----:B------:R-:W-:-:S04]  /*1b90*/  UMOV UR14, URZ ;  /* 0x000000ff000e7c82 */ /* 0x000fc80008000000 */
[----:B------:R2:W3:Y:S01]  /*1ba0*/  SYNCS.PHASECHK.TRANS64.TRYWAIT P0, [UR5+0xc0], R0 ;  /* 0x0000c000ff0075a7 */ /* 0x0004e20008001105 */
[----:B------:R-:W-:Y:S06]  /*1bb0*/  BRA.U !UP0, `(.L_x_26) ;  /* 0x0000000108bc7547 */ /* 0x000fec000b800000 */
[----:B------:R-:W-:Y:S01]  /*1bc0*/  UMOV UR13, URZ ;  /* 0x000000ff000d7c82 */ /* 0x000fe20008000000 */
[----:B------:R-:W-:-:S05]  /*1bd0*/  UMOV UR5, UR6 ;  /* 0x0000000600057c82 */ /* 0x000fca0008000000 */
.L_x_32:
[----:B---3--:R-:W-:Y:S01]  /*1be0*/  @!P3 MOV R2, 0x2400 ;  /* 0x000024000002b802 */ /* 0x008fe20000000f00 */
[----:B------:R-:W-:Y:S01]  /*1bf0*/  ULEA UR33, UR5, UR7, 0x3 ;  /* 0x0000000705217291 */ /* 0x000fe2000f8e18ff */
[----:B-1-34-:R-:W-:Y:S11]  /*1c00*/  @P0 BRA `(.L_x_27) ;  /* 0x00000000000c0947 */ /* 0x01aff60003800000 */
[----:B------:R-:W-:Y:S04]  /*1c10*/  SHF.L.U32 R3, R12, 0x1f, RZ ;  /* 0x0000001f0c037819 */ /* 0x000fe800000006ff */
[----:B------:R-:W3:Y:S02]  /*1c20*/  SYNCS.PHASECHK.TRANS64.TRYWAIT P0, [UR33+0xc0], R3 ;  /* 0x0000c003ff0075a7 */ /* 0x000ee40008001121 */
[----:B---3--:R-:W-:Y:S05]  /*1c30*/  @!P0 BRA `(.L_x_28) ;  /* 0x0000006000988947 */ /* 0x008fea0003800000 */
.L_x_27:
[----:B------:R3:W-:Y:S01]  /*1c40*/  @!P3 SYNCS.ARRIVE.TRANS64 RZ, [UR33], R2 ;  /* 0x00000002ffffb9a7 */ /* 0x0007e20008000021 */
[----:B------:R-:W-:Y:S04]  /*1c50*/  ULOP3.LUT UR6, UR26, 0x2, URZ, 0xfc, !UPT ;  /* 0x000000021a067892 */ /* 0x000fe8000f8efcff */
[----:B------:R-:W-:Y:S09]  /*1c60*/  UISETP.NE.AND UP0, UPT, UR6, 0x2, UPT ;  /* 0x000000020600788c */ /* 0x000ff2000bf05270 */
[----:B------:R-:W-:Y:S05]  /*1c70*/  BRA.U UP0, `(.L_x_29) ;  /* 0x0000000100047547 */ /* 0x000fea000b800000 */
[----:B-1----:R-:W-:Y:S05]  /*1c80*/  BPT.TRAP 0x1 ;  /* 0x000000040000795c */ /* 0x002fea0000300000 */
.L_x_29:
[----:B------:R-:W-:Y:S04]  /*1c90*/  BSSY.RECONVERGENT B0, `(.L_x_30) ;  /* 0x0000003000007945 */ /* 0x000fe80003800200 */
[----:B------:R-:W-:Y:S05]  /*1ca0*/  @P2 BRA `(.L_x_31) ;  /* 0x0000000000042947 */ /* 0x000fea0003800000 */
[----:B-1----:R-:W-:Y:S05]  /*1cb0*/  BPT.TRAP 0x1 ;  /* 0x000000040000795c */ /* 0x002fea0000300000 */
.L_x_31:
[----:B-1----:R-:W-:Y:S05]  /*1cc0*/  BSYNC.RECONVERGENT B0 ;  /* 0x0000000000007941 */ /* 0x002fea0003800200 */
.L_x_30:
[----:B------:R-:W-:Y:S02]  /*1cd0*/  UIADD3 UR6, UPT, UPT, UR5, 0x1, URZ ;  /* 0x0000000105067890 */ /* 0x000fe4000fffe0ff */
[----:B------:R-:W-:Y:S02]  /*1ce0*/  UIADD3 UR16, UP1, UPT, UR28, 0x80, URZ ;  /* 0x000000801c107890 */ /* 0x000fe4000ff3e0ff */
[----:B------:R-:W-:Y:S02]  /*1cf0*/  UISETP.NE.AND UP0, UPT, UR6, 0x18, UPT ;  /* 0x000000180600788c */ /* 0x000fe4000bf05270 */
[----:B------:R-:W-:Y:S02]  /*1d00*/  ULEA UR32, UR5, UR7, 0xc ;  /* 0x0000000705207291 */ /* 0x000fe4000f8e60ff */
[----:B------:R-:W-:Y:S02]  /*1d10*/  USEL UR9, URZ, 0x1, UP0 ;  /* 0x00000001ff097887 */ /* 0x000fe40008000000 */
[----:B------:R-:W-:Y:S02]  /*1d20*/  USEL UR6, UR6, URZ, UP0 ;  /* 0x000000ff06067287 */ /* 0x000fe40008000000 */
[----:B------:R-:W-:Y:S02]  /*1d30*/  USHF.L.U32 UR34, UR13, 0x6, URZ ;  /* 0x000000060d227899 */ /* 0x000fe400080006ff */
[----:B------:R-:W-:Y:S01]  /*1d40*/  ULEA UR8, UR6, UR7, 0x3 ;  /* 0x0000000706087291 */ /* 0x000fe2000f8e18ff */
[----:B------:R-:W-:Y:S01]  /*1d50*/  LOP3.LUT R12, R12, UR9, RZ, 0x3c, !PT ;  /* 0x000000090c0c7c12 */ /* 0x000fe2000f8e3cff */
[----:B------:R-:W-:Y:S02]  /*1d60*/  UIADD3.X UR17, UPT, UPT, URZ, UR29, URZ, UP1, !UPT ;  /* 0x0000001dff117290 */ /* 0x000fe40008ffe4ff */
[----:B------:R-:W-:Y:S01]  /*1d70*/  UIADD3 UR32, UPT, UPT, UR32, 0x2b00, URZ ;  /* 0x00002b0020207890 */ /* 0x000fe2000fffe0ff */
[----:B--2---:R-:W-:Y:S01]  /*1d80*/  SHF.L.U32 R0, R12, 0x1f, RZ ;  /* 0x0000001f0c007819 */ /* 0x004fe200000006ff */
[----:B------:R-:W-:Y:S02]  /*1d90*/  UIADD3 UR14, UP0, UPT, UR28, 0x180, URZ ;  /* 0x000001801c0e7890 */ /* 0x000fe4000ff1e0ff */
[----:B------:R-:W-:Y:S01]  /*1da0*/  UIADD3 UR13, UPT, UPT, UR13, 0x1, URZ ;  /* 0x000000010d0d7890 */ /* 0x000fe2000fffe0ff */
[----:B------:R4:W1:Y:S01]  /*1db0*/  SYNCS.PHASECHK.TRANS64.TRYWAIT P0, [UR8+0xc0], R0 ;  /* 0x0000c000ff0075a7 */ /* 0x0008620008001108 */
[----:B------:R-:W-:Y:S01]  /*1dc0*/  UIMAD UR8, UR5, 0x1400, UR4 ;  /* 0x00001400050878a4 */ /* 0x000fe2000f8e0204 */
[----:B------:R-:W-:Y:S01]  /*1dd0*/  UMOV UR18, 0x0 ;  /* 0x0000000000127882 */ /* 0x000fe20000000000 */
[----:B------:R-:W-:Y:S02]  /*1de0*/  UMOV UR19, 0x10000000 ;  /* 0x1000000000137882 */ /* 0x000fe40000000000 */
[----:B------:R-:W-:Y:S01]  /*1df0*/  UIADD3 UR8, UPT, UPT, UR7, 0x1ab00, UR8 ;  /* 0x0001ab0007087890 */ /* 0x000fe2000fffe008 */
[----:B------:R-:W-:Y:S01]  /*1e00*/  UTMALDG.3D [UR32], [UR16], desc[UR18] ;  /* 0x00001220100075b4 */ /* 0x000fe20008011000 */
[----:B------:R-:W-:Y:S02]  /*1e10*/  UIADD3.X UR15, UPT, UPT, URZ, UR29, URZ, UP0, !UPT ;  /* 0x0000001dff0f7290 */ /* 0x000fe400087fe4ff */
[----:B------:R-:W-:Y:S01]  /*1e20*/  UISETP.NE.AND UP0, UPT, UR13, UR21, UPT ;  /* 0x000000150d00728c */ /* 0x000fe2000bf05270 */
[----:B------:R-:W-:Y:S01]  /*1e30*/  UMOV UR5, 0x30000 ;  /* 0x0003000000057882 */ /* 0x000fe20000000000 */
[----:B------:R-:W-:Y:S01]  /*1e40*/  UMOV UR12, UR36 ;  /* 0x00000024000c7c82 */ /* 0x000fe20008000000 */
[----:B------:R-:W-:Y:S01]  /*1e50*/  UMOV UR9, UR33 ;  /* 0x0000002100097c82 */ /* 0x000fe20008000000 */
[----:B------:R-:W-:Y:S03]  /*1e60*/  UMOV UR10, UR34 ;  /* 0x00000022000a7c82 */ /* 0x000fe60008000000 */
[----:B------:R2:W-:Y:S02]  /*1e70*/  UTMALDG.3D.MULTICAST [UR8], [UR14], UR5, desc[UR18] ;  /* 0x000012080e0073b4 */ /* 0x0005e40008011805 */
[----:B--2---:R-:W-:Y:S01]  /*1e80*/  UMOV UR14, UR21 ;  /* 0x00000015000e7c82 */ /* 0x004fe20008000000 */
[----:B------:R-:W-:Y:S01]  /*1e90*/  UMOV UR5, UR6 ;  /* 0x0000000600057c82 */ /* 0x000fe20008000000 */
[----:B------:R-:W-:Y:S05]  /*1ea0*/  BRA.U UP0, `(.L_x_32) ;  /* 0xfffffffd004c7547 */ /* 0x000fea000b83ffff */
.L_x_26:
[----:B------:R-:W-:Y:S01]  /*1eb0*/  ULEA UR5, UR6, UR7, 0x3 ;  /* 0x0000000706057291 */ /* 0x000fe2000f8e18ff */
[----:B--2-4-:R-:W-:Y:S01]  /*1ec0*/  SHF.L.U32 R0, R12, 0x1f, RZ ;  /* 0x0000001f0c007819 */ /* 0x014fe200000006ff */
[----:B------:R-:W-:Y:S01]  /*1ed0*/  @!P1 SYNCS.ARRIVE.TRANS64.A1T0 RZ, [UR7+0x198], RZ ;  /* 0x000198ffffff99a7 */ /* 0x000fe20008100007 */
[----:B------:R-:W-:-:S06]  /*1ee0*/  UISETP.GT.AND UP0, UPT, UR42, UR40, UPT ;  /* 0x000000282a00728c */ /* 0x000fcc000bf04270 */
[----:B-1-3--:R1:W2:Y:S03]  /*1ef0*/  SYNCS.PHASECHK.TRANS64.TRYWAIT P0, [UR5+0xc0], R0 ;  /* 0x0000c000ff0075a7 */ /* 0x00a2a60008001105 */
[----:B------:R-:W-:Y:S05]  /*1f00*/  BRA.U !UP0, `(.L_x_33) ;  /* 0x0000000108c07547 */ /* 0x000fea000b800000 */
[----:B------:R-:W-:Y:S01]  /*1f10*/  UIADD3 UR13, UPT, UPT, UR43, UR14, URZ ;  /* 0x0000000e2b0d7290 */ /* 0x000fe2000fffe0ff */
[----:B------:R-:W-:-:S11]  /*1f20*/  UMOV UR5, UR6 ;  /* 0x0000000600057c82 */ /* 0x000fd60008000000 */
.L_x_39:
[----:B--2---:R-:W-:Y:S01]  /*1f30*/  @!P3 MOV R2, 0x2400 ;  /* 0x000024000002b802 */ /* 0x004fe20000000f00 */
[----:B------:R-:W-:Y:S01]  /*1f40*/  ULEA UR17, UR5, UR7, 0x3 ;  /* 0x0000000705117291 */ /* 0x000fe2000f8e18ff */
[----:B--234-:R-:W-:Y:S11]  /*1f50*/  @P0 BRA `(.L_x_34) ;  /* 0x00000000000c0947 */ /* 0x01cff60003800000 */
[----:B------:R-:W-:Y:S04]  /*1f60*/  SHF.L.U32 R3, R12, 0x1f, RZ ;  /* 0x0000001f0c037819 */ /* 0x000fe800000006ff */
[----:B------:R-:W2:Y:S02]  /*1f70*/  SYNCS.PHASECHK.TRANS64.TRYWAIT P0, [UR17+0xc0], R3 ;  /* 0x0000c003ff0075a7 */ /* 0x000ea40008001111 */
[----:B--2---:R-:W-:Y:S05]  /*1f80*/  @!P0 BRA `(.L_x_35) ;  /* 0x0000005c00dc8947 */ /* 0x004fea0003800000 */
.L_x_34:
[----:B------:R2:W-:Y:S01]  /*1f90*/  @!P3 SYNCS.ARRIVE.TRANS64 RZ, [UR17], R2 ;  /* 0x00000002ffffb9a7 */ /* 0x0005e20008000011 */
[----:B------:R-:W-:Y:S04]  /*1fa0*/  ULOP3.LUT UR6, UR26, 0x2, URZ, 0xfc, !UPT ;  /* 0x000000021a067892 */ /* 0x000fe8000f8efcff */
[----:B------:R-:W-:Y:S09]  /*1fb0*/  UISETP.NE.AND UP0, UPT, UR6, 0x2, UPT ;  /* 0x000000020600788c */ /* 0x000ff2000bf05270 */
[----:B------:R-:W-:Y:S05]  /*1fc0*/  BRA.U UP0, `(.L_x_36) ;  /* 0x0000000100047547 */ /* 0x000fea000b800000 */
[----:B------:R-:W-:Y:S05]  /*1fd0*/  BPT.TRAP 0x1 ;  /* 0x000000040000795c */ /* 0x000fea0000300000 */
.L_x_36:
[----:B------:R-:W-:Y:S04]  /*1fe0*/  BSSY.RECONVERGENT B0, `(.L_x_37) ;  /* 0x0000003000007945 */ /* 0x000fe80003800200 */
[----:B------:R-:W-:Y:S05]  /*1ff0*/  @P2 BRA `(.L_x_38) ;  /* 0x0000000000042947 */ /* 0x000fea0003800000 */
[----:B------:R-:W-:Y:S05]  /*2000*/  BPT.TRAP 0x1 ;  /* 0x000000040000795c */ /* 0x000fea0000300000 */
.L_x_38:
[----:B------:R-:W-:Y:S05]  /*2010*/  BSYNC.RECONVERGENT B0 ;  /* 0x0000000000007941 */ /* 0x000fea0003800200 */
.L_x_37:
[----:B------:R-:W-:Y:S02]  /*2020*/  UIADD3 UR6, UPT, UPT, UR5, 0x1, URZ ;  /* 0x0000000105067890 */ /* 0x000fe4000fffe0ff */
[----:B------:R-:W-:Y:S02]  /*2030*/  ULEA UR16, UR5, UR7, 0xc ;  /* 0x0000000705107291 */ /* 0x000fe4000f8e60ff */
[----:B------:R-:W-:Y:S02]  /*2040*/  UISETP.NE.AND UP0, UPT, UR6, 0x18, UPT ;  /* 0x000000180600788c */ /* 0x000fe4000bf05270 */
[----:B------:R-:W-:Y:S02]  /*2050*/  UIADD3 UR24, UP1, UPT, UR28, 0x80, URZ ;  /* 0x000000801c187890 */ /* 0x000fe4000ff3e0ff */
[----:B------:R-:W-:Y:S02]  /*2060*/  USEL UR9, URZ, 0x1, UP0 ;  /* 0x00000001ff097887 */ /* 0x000fe40008000000 */
[----:B------:R-:W-:Y:S02]  /*2070*/  USEL UR6, UR6, URZ, UP0 ;  /* 0x000000ff06067287 */ /* 0x000fe40008000000 */
[----:B------:R-:W-:Y:S02]  /*2080*/  USHF.L.U32 UR18, UR14, 0x6, URZ ;  /* 0x000000060e127899 */ /* 0x000fe400080006ff */
[----:B------:R-:W-:Y:S01]  /*2090*/  ULEA UR8, UR6, UR7, 0x3 ;  /* 0x0000000706087291 */ /* 0x000fe2000f8e18ff */
[----:B------:R-:W-:Y:S01]  /*20a0*/  LOP3.LUT R12, R12, UR9, RZ, 0x3c, !PT ;  /* 0x000000090c0c7c12 */ /* 0x000fe2000f8e3cff */
[----:B------:R-:W-:Y:S02]  /*20b0*/  UIADD3 UR16, UPT, UPT, UR16, 0x2b00, URZ ;  /* 0x00002b0010107890 */ /* 0x000fe4000fffe0ff */
[----:B------:R-:W-:Y:S01]  /*20c0*/  UIADD3.X UR25, UPT, UPT, URZ, UR29, URZ, UP1, !UPT ;  /* 0x0000001dff197290 */ /* 0x000fe20008ffe4ff */
[----:B-1----:R-:W-:Y:S01]  /*20d0*/  SHF.L.U32 R0, R12, 0x1f, RZ ;  /* 0x0000001f0c007819 */ /* 0x002fe200000006ff */
[----:B------:R-:W-:Y:S02]  /*20e0*/  UIADD3 UR22, UP0, UPT, UR28, 0x180, URZ ;  /* 0x000001801c167890 */ /* 0x000fe4000ff1e0ff */
[----:B------:R-:W-:Y:S01]  /*20f0*/  UIADD3 UR14, UPT, UPT, UR14, 0x1, URZ ;  /* 0x000000010e0e7890 */ /* 0x000fe2000fffe0ff */
[----:B------:R3:W4:Y:S01]  /*2100*/  SYNCS.PHASECHK.TRANS64.TRYWAIT P0, [UR8+0xc0], R0 ;  /* 0x0000c000ff0075a7 */ /* 0x0007220008001108 */
[----:B------:R-:W-:Y:S01]  /*2110*/  UIMAD UR8, UR5, 0x1400, UR4 ;  /* 0x00001400050878a4 */ /* 0x000fe2000f8e0204 */
[----:B------:R-:W-:Y:S01]  /*2120*/  UMOV UR30, 0x0 ;  /* 0x00000000001e7882 */ /* 0x000fe20000000000 */
[----:B------:R-:W-:Y:S01]  /*2130*/  UMOV UR31, 0x10000000 ;  /* 0x10000000001f7882 */ /* 0x000fe20000000000 */
[----:B------:R-:W-:Y:S01]  /*2140*/  UMOV UR19, UR35 ;  /* 0x0000002300137c82 */ /* 0x000fe20008000000 */
[----:B------:R-:W-:Y:S01]  /*2150*/  UMOV UR20, UR36 ;  /* 0x0000002400147c82 */ /* 0x000fe20008000000 */
[----:B------:R-:W-:Y:S01]  /*2160*/  UIADD3 UR8, UPT, UPT, UR7, 0x1ab00, UR8 ;  /* 0x0001ab0007087890 */ /* 0x000fe2000fffe008 */
[----:B------:R-:W-:Y:S01]  /*2170*/  UTMALDG.3D [UR16], [UR24], desc[UR30] ;  /* 0x00001e10180075b4 */ /* 0x000fe20008011000 */
[----:B------:R-:W-:Y:S01]  /*2180*/  UIADD3.X UR23, UPT, UPT, URZ, UR29, URZ, UP0, !UPT ;  /* 0x0000001dff177290 */ /* 0x000fe200087fe4ff */
[----:B------:R-:W-:Y:S01]  /*2190*/  UMOV UR5, 0x30000 ;  /* 0x0003000000057882 */ /* 0x000fe20000000000 */
[----:B------:R-:W-:Y:S01]  /*21a0*/  UMOV UR12, UR36 ;  /* 0x00000024000c7c82 */ /* 0x000fe20008000000 */
[----:B------:R-:W-:Y:S01]  /*21b0*/  UMOV UR9, UR17 ;  /* 0x0000001100097c82 */ /* 0x000fe20008000000 */
[----:B------:R-:W-:Y:S01]  /*21c0*/  UMOV UR10, UR18 ;  /* 0x00000012000a7c82 */ /* 0x000fe20008000000 */
[----:B------:R-:W-:Y:S04]  /*21d0*/  UISETP.NE.AND UP0, UPT, UR14, UR13, UPT ;  /* 0x0000000d0e00728c */ /* 0x000fe8000bf05270 */
[----:B------:R1:W-:Y:S02]  /*21e0*/  UTMALDG.3D.MULTICAST [UR8], [UR22], UR5, desc[UR30] ;  /* 0x00001e08160073b4 */ /* 0x0003e40008011805 */
[----:B-1----:R-:W-:Y:S03]  /*21f0*/  UMOV UR5, UR6 ;  /* 0x0000000600057c82 */ /* 0x002fe60008000000 */
[----:B------:R-:W-:Y:S05]  /*2200*/  BRA.U UP0, `(.L_x_39) ;  /* 0xfffffffd00487547 */ /* 0x000fea000b83ffff */
.L_x_33:
[C---:B------:R-:W-:Y:S01]  /*2210*/  LEA R3, R11.reuse, UR7, 0x3 ;  /* 0x000000070b037c11 */ /* 0x040fe2000f8e18ff */
[----:B------:R-:W-:Y:S01]  /*2220*/  NOP ;  /* 0x0000000000007918 */ /* 0x000fe20000000000 */
[----:B-1-3--:R-:W-:Y:S02]  /*2230*/  SHF.L.U32 R0, R10, 0x1f, RZ ;  /* 0x0000001f0a007819 */ /* 0x00afe400000006ff */
[----:B------:R-:W-:Y:S02]  /*2240*/  LEA R5, R11, UR7, 0x4 ;  /* 0x000000070b057c11 */ /* 0x000fe4000f8e20ff */
[----:B--2-4-:R-:W1:Y:S02]  /*2250*/  SYNCS.PHASECHK.TRANS64.TRYWAIT P0, [R3+URZ+0x1a0], R0 ;  /* 0x0001a000030075a7 */ /* 0x014e6400080011ff */
[----:B-1----:R-:W-:Y:S05]  /*2260*/  @!P0 BRA `(.L_x_40) ;  /* 0x0000005c003c8947 */ /* 0x002fea0003800000 */
.L_x_125:
[----:B------:R-:W2:Y:S01]  /*2270*/  LDS.128 R4, [R5+0x230] ;  /* 0x0002300005047984 */ /* 0x000ea20000000c00 */
[----:B------:R-:W-:Y:S01]  /*2280*/  UISETP.GE.AND UP0, UPT, UR41, 0x1, UPT ;  /* 0x000000012900788c */ /* 0x000fe2000bf06270 */
[----:B------:R-:W-:Y:S01]  /*2290*/  @!PT LDS RZ, [RZ] ;  /* 0x00000000fffff984 */ /* 0x000fe20000000800 */
[----:B------:R-:W-:Y:S01]  /*22a0*/  @!PT LDS RZ, [RZ] ;  /* 0x00000000fffff984 */ /* 0x000fe20000000800 */
[----:B------:R-:W-:Y:S01]  /*22b0*/  @!PT LDS RZ, [RZ] ;  /* 0x00000000fffff984 */ /* 0x000fe20000000800 */
[----:B------:R-:W-:Y:S01]  /*22c0*/  @!PT LDS RZ, [RZ] ;  /* 0x00000000fffff984 */ /* 0x000fe20000000800 */
[----:B------:R3:W-:Y:S06]  /*22d0*/  MEMBAR.ALL.CTA ;  /* 0x0000000000007992 */ /* 0x0007ec0000008000 */
[----:B---3--:R-:W3:Y:S01]  /*22e0*/  FENCE.VIEW.ASYNC.S ;  /* 0x00000000000073c6 */ /* 0x008ee20000000000 */
[----:B--2---:R-:W-:-:S13]  /*22f0*/  LOP3.LUT P0, RZ, R6, 0x1, RZ, 0xc0, !PT ;  /* 0x0000000106ff7812 */ /* 0x004fda000780c0ff */
[----:B---3--:R-:W-:Y:S01]  /*2300*/  VOTEU.ANY UP1, P0 ;  /* 0x0000000000ff7886 */ /* 0x008fe20000020100 */
[----:B------:R-:W-:-:S13]  /*2310*/  PLOP3.LUT P0, PT, PT, PT, UP1, 0x80, 0x8 ;  /* 0x000000000008781c */ /* 0x000fda0003f0f018 */
[----:B-1----:R-:W-:Y:S02]  /*2320*/  @P0 LOP3.LUT R0, R5, 0xffff, RZ, 0xc0, !PT ;  /* 0x0000ffff05000812 */ /* 0x002fe400078ec0ff */
[----:B------:R-:W-:Y:S02]  /*2330*/  @P0 MOV R2, R4 ;  /* 0x0000000400020202 */ /* 0x000fe40000000f00 */
[----:B------:R-:W-:Y:S01]  /*2340*/  @P0 R2UR UR8, R0 ;  /* 0x00000000000802ca */ /* 0x000fe200000e0000 */
[----:B------:R-:W-:Y:S01]  /*2350*/  VIADD R0, R3, 0x1b0 ;  /* 0x000001b003007836 */ /* 0x000fe20000000000 */
[----:B------:R-:W-:Y:S02]  /*2360*/  @P0 SHF.R.U32.HI R4, RZ, 0x10, R5 ;  /* 0x00000010ff040819 */ /* 0x000fe40000011605 */
[----:B------:R-:W-:Y:S02]  /*2370*/  @P0 R2UR UR9, R2 ;  /* 0x00000000020902ca */ /* 0x000fe400000e0000 */
[----:B------:R-:W-:-:S02]  /*2380*/  PRMT R0, RZ, 0x654, R0 ;  /* 0x00000654ff007816 */ /* 0x000fc40000000000 */
[----:B------:R-:W-:Y:S02]  /*2390*/  @P0 R2UR UR5, R4 ;  /* 0x00000000040502ca */ /* 0x000fe400000e0000 */
[----:B------:R1:W-:Y:S03]  /*23a0*/  SYNCS.ARRIVE.TRANS64.RED.A1T0 RZ, [R0+URZ], RZ ;  /* 0x000000ff00ff79a7 */ /* 0x0003e600081004ff */
[----:B------:R-:W-:-:S04]  /*23b0*/  @UP1 UMOV UR27, UR8 ;  /* 0x00000008001b1c82 */ /* 0x000fc80008000000 */
[----:B------:R-:W-:-:S04]  /*23c0*/  @UP1 UMOV UR37, UR9 ;  /* 0x0000000900251c82 */ /* 0x000fc80008000000 */
[----:B------:R-:W-:Y:S01]  /*23d0*/  @UP1 UMOV UR36, UR5 ;  /* 0x0000000500241c82 */ /* 0x000fe20008000000 */
[----:B------:R-:W-:Y:S05]  /*23e0*/  BRA.U !UP0, `(.L_x_41) ;  /* 0x0000000108d47547 */ /* 0x000fea000b800000 */
[----:B------:R-:W2:Y:S01]  /*23f0*/  LDCU.128 UR12, c[0x0][0xb10] ;  /* 0x00016200ff0c77ac */ /* 0x000ea20008000c00 */
[----:B------:R-:W3:Y:S01]  /*2400*/  LDCU UR24, c[0x0][0xb20] ;  /* 0x00016400ff1877ac */ /* 0x000ee20008000800 */
[----:B------:R-:W4:Y:S01]  /*2410*/  LDCU UR20, c[0x0][0xb0c] ;  /* 0x00016180ff1477ac */ /* 0x000f220008000800 */
[----:B------:R-:W1:Y:S01]  /*2420*/  LDCU.64 UR10, c[0x0][0xb28] ;  /* 0x00016500ff0a77ac */ /* 0x000e620008000a00 */
[----:B------:R-:W-:Y:S02]  /*2430*/  UISETP.NE.AND UP3, UPT, UR41, 0x1, UPT ;  /* 0x000000012900788c */ /* 0x000fe4000bf65270 */
[----:B--2---:R-:W-:Y:S02]  /*2440*/  UIMAD.WIDE.U32 UR16, UR38, UR15, URZ ;  /* 0x0000000f261072a5 */ /* 0x004fe4000f8e00ff */
[----:B------:R-:W-:Y:S02]  /*2450*/  UIMAD.WIDE.U32 UR8, UR39, UR12, URZ ;  /* 0x0000000c270872a5 */ /* 0x000fe4000f8e00ff */
[----:B------:R-:W-:-:S02]  /*2460*/  UISETP.NE.AND UP0, UPT, UR14, 0x1, UPT ;  /* 0x000000010e00788c */ /* 0x000fc4000bf05270 */
[----:B------:R-:W-:Y:S01]  /*2470*/  UIMAD.WIDE.U32 UR22, UR27, UR15, URZ ;  /* 0x0000000f1b1672a5 */ /* 0x000fe2000f8e00ff */
[----:B------:R-:W-:Y:S02]  /*2480*/  UMOV UR16, UR17 ;  /* 0x0000001100107c82 */ /* 0x000fe40008000000 */
[----:B------:R-:W-:Y:S01]  /*2490*/  UMOV UR8, UR9 ;  /* 0x0000000900087c82 */ /* 0x000fe20008000000 */
[----:B---3--:R-:W-:Y:S02]  /*24a0*/  USHF.R.U32.HI UR16, URZ, UR24, UR16 ;  /* 0x00000018ff107299 */ /* 0x008fe40008011610 */
[----:B------:R-:W-:Y:S02]  /*24b0*/  USHF.R.U32.HI UR9, URZ, UR13, UR8 ;  /* 0x0000000dff097299 */ /* 0x000fe40008011608 */
[----:B----4-:R-:W-:Y:S02]  /*24c0*/  UISETP.NE.AND UP2, UPT, UR20, 0x1, UPT ;  /* 0x000000011400788c */ /* 0x010fe4000bf45270 */
[----:B------:R-:W-:-:S02]  /*24d0*/  USEL UR8, UR38, UR16, !UP0 ;  /* 0x0000001026087287 */ /* 0x000fc4000c000000 */
[----:B------:R-:W-:Y:S02]  /*24e0*/  USEL UR9, UR39, UR9, !UP2 ;  /* 0x0000000927097287 */ /* 0x000fe4000d000000 */
[----:B-1----:R-:W-:Y:S01]  /*24f0*/  UIMAD.WIDE.U32 UR16, UR8, UR10, URZ ;  /* 0x0000000a081072a5 */ /* 0x002fe2000f8e00ff */
[----:B------:R-:W-:Y:S01]  /*2500*/  UMOV UR5, UR23 ;  /* 0x0000001700057c82 */ /* 0x000fe20008000000 */
[----:B------:R-:W-:Y:S02]  /*2510*/  UIMAD.WIDE.U32 UR18, UR37, UR12, URZ ;  /* 0x0000000c251272a5 */ /* 0x000fe4000f8e00ff */
[----:B------:R-:W-:-:S03]  /*2520*/  UIMAD.WIDE.U32 UR22, UR9, UR10, URZ ;  /* 0x0000000a091672a5 */ /* 0x000fc6000f8e00ff */
[----:B------:R-:W-:Y:S01]  /*2530*/  UMOV UR16, UR17 ;  /* 0x0000001100107c82 */ /* 0x000fe20008000000 */
[----:B------:R-:W-:Y:S02]  /*2540*/  USHF.R.U32.HI UR5, URZ, UR24, UR5 ;  /* 0x00000018ff057299 */ /* 0x000fe40008011605 */
[----:B------:R-:W-:Y:S01]  /*2550*/  @UP3 USHF.R.U32.HI UR8, URZ, UR11, UR16 ;  /* 0x0000000bff083299 */ /* 0x000fe20008011610 */
[----:B------:R-:W-:Y:S01]  /*2560*/  UMOV UR18, UR19 ;  /* 0x0000001300127c82 */ /* 0x000fe20008000000 */
[----:B------:R-:W-:Y:S01]  /*2570*/  UMOV UR22, UR23 ;  /* 0x0000001700167c82 */ /* 0x000fe20008000000 */
[----:B------:R-:W-:Y:S02]  /*2580*/  USHF.R.U32.HI UR13, URZ, UR13, UR18 ;  /* 0x0000000dff0d7299 */ /* 0x000fe40008011612 */
[----:B------:R-:W-:Y:S02]  /*2590*/  USEL UR5, UR27, UR5, !UP0 ;  /* 0x000000051b057287 */ /* 0x000fe4000c000000 */
[----:B------:R-:W-:-:S02]  /*25a0*/  @UP3 USHF.R.U32.HI UR9, URZ, UR11, UR22 ;  /* 0x0000000bff093299 */ /* 0x000fc40008011616 */
[----:B------:R-:W-:Y:S02]  /*25b0*/  UIMAD UR12, UR41, UR8, URZ ;  /* 0x00000008290c72a4 */ /* 0x000fe4000f8e02ff */
[----:B------:R-:W-:Y:S02]  /*25c0*/  USEL UR8, UR37, UR13, !UP2 ;  /* 0x0000000d25087287 */ /* 0x000fe4000d000000 */
[----:B------:R-:W-:Y:S02]  /*25d0*/  UIMAD UR15, UR41, UR9, URZ ;  /* 0x00000009290f72a4 */ /* 0x000fe4000f8e02ff */
[----:B------:R-:W-:Y:S02]  /*25e0*/  UISETP.GE.AND UP0, UPT, UR5, UR12, UPT ;  /* 0x0000000c0500728c */ /* 0x000fe4000bf06270 */
[----:B------:R-:W-:Y:S02]  /*25f0*/  UIMAD.WIDE.U32 UR12, UR5, UR10, URZ ;  /* 0x0000000a050c72a5 */ /* 0x000fe4000f8e00ff */
[----:B------:R-:W-:-:S02]  /*2600*/  UISETP.GE.OR UP0, UPT, UR8, UR15, UP0 ;  /* 0x0000000f0800728c */ /* 0x000fc40008706670 */
[----:B------:R-:W-:Y:S02]  /*2610*/  UIMAD.WIDE.U32 UR16, UR8, UR10, URZ ;  /* 0x0000000a081072a5 */ /* 0x000fe4000f8e00ff */
[----:B------:R-:W-:Y:S01]  /*2620*/  UIADD3 UR15, UPT, UPT, -UR8, URZ, URZ ;  /* 0x000000ff080f7290 */ /* 0x000fe2000fffe1ff */
[----:B------:R-:W-:Y:S01]  /*2630*/  UMOV UR12, UR13 ;  /* 0x0000000d000c7c82 */ /* 0x000fe20008000000 */
[----:B------:R-:W-:Y:S02]  /*2640*/  UIADD3 UR13, UPT, UPT, -UR5, URZ, URZ ;  /* 0x000000ff050d7290 */ /* 0x000fe4000fffe1ff */
[----:B------:R-:W-:-:S03]  /*2650*/  USHF.R.U32.HI UR12, URZ, UR11, UR12 ;  /* 0x0000000bff0c7299 */ /* 0x000fc6000801160c */
[----:B------:R-:W-:Y:S01]  /*2660*/  @!UP0 UMOV UR10, UR17 ;  /* 0x00000011000a8c82 */ /* 0x000fe20008000000 */
[----:B------:R-:W-:Y:S02]  /*2670*/  UIMAD UR13, UR14, UR13, UR27 ;  /* 0x0000000d0e0d72a4 */ /* 0x000fe4000f8e021b */
[----:B------:R-:W-:Y:S02]  /*2680*/  USEL UR12, UR5, UR12, !UP3 ;  /* 0x0000000c050c7287 */ /* 0x000fe4000d800000 */
[----:B------:R-:W-:Y:S02]  /*2690*/  @!UP0 USHF.R.U32.HI UR10, URZ, UR11, UR10 ;  /* 0x0000000bff0a8299 */ /* 0x000fe4000801160a */
[----:B------:R-:W-:Y:S02]  /*26a0*/  UIADD3 UR11, UPT, UPT, -UR12, URZ, URZ ;  /* 0x000000ff0c0b7290 */ /* 0x000fe4000fffe1ff */
[----:B------:R-:W-:Y:S02]  /*26b0*/  @!UP0 USEL UR10, UR8, UR10, !UP3 ;  /* 0x0000000a080a8287 */ /* 0x000fe4000d800000 */
[----:B------:R-:W-:-:S02]  /*26c0*/  UIMAD UR11, UR41, UR11, UR5 ;  /* 0x0000000b290b72a4 */ /* 0x000fc4000f8e0205 */
[----:B------:R-:W-:Y:S02]  /*26d0*/  @!UP0 UIADD3 UR12, UPT, UPT, UR12, -UR10, URZ ;  /* 0x8000000a0c0c8290 */ /* 0x000fe4000fffe0ff */
[----:B------:R-:W-:Y:S02]  /*26e0*/  @!UP0 UIMAD UR10, UR11, UR9, UR10 ;  /* 0x000000090b0a82a4 */ /* 0x000fe4000f8e020a */
[----:B------:R-:W-:Y:S02]  /*26f0*/  @!UP0 UIMAD UR5, UR41, UR12, UR8 ;  /* 0x0000000c290582a4 */ /* 0x000fe4000f8e0208 */
[----:B------:R-:W-:Y:S02]  /*2700*/  UIMAD UR9, UR20, UR15, UR37 ;  /* 0x0000000f140972a4 */ /* 0x000fe4000f8e0225 */
[----:B------:R-:W-:Y:S01]  /*2710*/  UIMAD UR27, UR5, UR14, UR13 ;  /* 0x0000000e051b72a4 */ /* 0x000fe2000f8e020d */
[----:B------:R-:W-:Y:S02]  /*2720*/  @!UP0 UMOV UR8, UR10 ;  /* 0x0000000a00088c82 */ /* 0x000fe40008000000 */
[----:B------:R-:W-:-:S12]  /*2730*/  UIMAD UR37, UR8, UR20, UR9 ;  /* 0x00000014082572a4 */ /* 0x000fd8000f8e0209 */
.L_x_41:
[----:B------:R-:W2:Y:S02]  /*2740*/  LDCU UR5, c[0x0][0xb30] ;  /* 0x00016600ff0577ac */ /* 0x000ea40008000800 */
[----:B--2---:R-:W-:-:S09]  /*2750*/  UISETP.NE.AND UP0, UPT, UR5, 0x1, UPT ;  /* 0x000000010500788c */ /* 0x004fd2000bf05270 */
[----:B------:R-:W-:Y:S05]  /*2760*/  BRA.U UP0, `(.L_x_42) ;  /* 0x0000000100447547 */ /* 0x000fea000b800000 */
[----:B------:R-:W2:Y:S01]  /*2770*/  LDCU.128 UR12, c[0x0][0xb10] ;  /* 0x00016200ff0c77ac */ /* 0x000ea20008000c00 */
[----:B------:R-:W3:Y:S01]  /*2780*/  LDCU UR16, c[0x0][0xb0c] ;  /* 0x00016180ff1077ac */ /* 0x000ee20008000800 */
[----:B------:R-:W4:Y:S01]  /*2790*/  LDCU UR17, c[0x0][0xb20] ;  /* 0x00016400ff1177ac */ /* 0x000f220008000800 */
[----:B--2---:R-:W-:Y:S02]  /*27a0*/  UIMAD.WIDE.U32 UR10, UR37, UR12, URZ ;  /* 0x0000000c250a72a5 */ /* 0x004fe4000f8e00ff */
[----:B------:R-:W-:Y:S02]  /*27b0*/  UIMAD.WIDE.U32 UR8, UR27, UR15, URZ ;  /* 0x0000000f1b0872a5 */ /* 0x000fe4000f8e00ff */
[----:B---3--:R-:W-:Y:S02]  /*27c0*/  UISETP.NE.AND UP2, UPT, UR16, 0x1, UPT ;  /* 0x000000011000788c */ /* 0x008fe4000bf45270 */
[----:B------:R-:W-:Y:S01]  /*27d0*/  UISETP.NE.AND UP0, UPT, UR14, 0x1, UPT ;  /* 0x000000010e00788c */ /* 0x000fe2000bf05270 */
[----:B------:R-:W-:-:S02]  /*27e0*/  UMOV UR10, UR11 ;  /* 0x0000000b000a7c82 */ /* 0x000fc40008000000 */
[----:B------:R-:W-:Y:S01]  /*27f0*/  UMOV UR5, UR9 ;  /* 0x0000000900057c82 */ /* 0x000fe20008000000 */
[----:B------:R-:W-:Y:S02]  /*2800*/  USHF.R.U32.HI UR13, URZ, UR13, UR10 ;  /* 0x0000000dff0d7299 */ /* 0x000fe4000801160a */
[----:B----4-:R-:W-:Y:S02]  /*2810*/  USHF.R.U32.HI UR5, URZ, UR17, UR5 ;  /* 0x00000011ff057299 */ /* 0x010fe40008011605 */
[----:B------:R-:W-:Y:S02]  /*2820*/  USEL UR8, UR37, UR13, !UP2 ;  /* 0x0000000d25087287 */ /* 0x000fe4000d000000 */
[----:B------:R-:W-:-:S04]  /*2830*/  USEL UR5, UR27, UR5, !UP0 ;  /* 0x000000051b057287 */ /* 0x000fc8000c000000 */
[----:B------:R-:W-:Y:S02]  /*2840*/  UIADD3 UR9, UPT, UPT, UR8, -UR5, URZ ;  /* 0x8000000508097290 */ /* 0x000fe4000fffe0ff */
[----:B------:R-:W-:Y:S02]  /*2850*/  UIADD3 UR5, UPT, UPT, -UR8, UR5, URZ ;  /* 0x0000000508057290 */ /* 0x000fe4000fffe1ff */
[----:B------:R-:W-:Y:S02]  /*2860*/  UIMAD UR27, UR9, UR14, UR27 ;  /* 0x0000000e091b72a4 */ /* 0x000fe4000f8e021b */
[----:B------:R-:W-:-:S12]  /*2870*/  UIMAD UR37, UR5, UR16, UR37 ;  /* 0x00000010052572a4 */ /* 0x000fd8000f8e0225 */
.L_x_42:
[----:B------:R-:W-:Y:S01]  /*2880*/  VIADD R11, R11, 0x1 ;  /* 0x000000010b0b7836 */ /* 0x000fe20000000000 */
[----:B------:R-:W-:Y:S01]  /*2890*/  R2UR UR5, R93 ;  /* 0x000000005d0572ca */ /* 0x000fe200000e0000 */
[----:B------:R-:W-:Y:S01]  /*28a0*/  UIADD3 UR49, UPT, UPT, UR27, UR61, URZ ;  /* 0x0000003d1b317290 */ /* 0x000fe2000fffe0ff */
[----:B------:R-:W-:Y:S02]  /*28b0*/  PLOP3.LUT P1, PT, PT, PT, PT, 0x80, 0x8 ;  /* 0x000000000008781c */ /* 0x000fe40003f2f070 */
[----:B------:R-:W-:-:S04]  /*28c0*/  ISETP.NE.AND P0, PT, R11, 0x2, PT ;  /* 0x000000020b00780c */ /* 0x000fc80003f05270 */
[----:B------:R-:W-:Y:S02]  /*28d0*/  SEL R3, RZ, 0x1, P0 ;  /* 0x00000001ff037807 */ /* 0x000fe40000000000 */
[----:B------:R-:W-:Y:S02]  /*28e0*/  SEL R11, R11, RZ, P0 ;  /* 0x000000ff0b0b7207 */ /* 0x000fe40000000000 */
[----:B------:R-:W-:Y:S01]  /*28f0*/  LOP3.LUT R10, R10, R3, RZ, 0x3c, !PT ;  /* 0x000000030a0a7212 */ /* 0x000fe200078e3cff */
[----:B------:R-:W-:Y:S01]  /*2900*/  UIADD3 UR48, UPT, UPT, UR37, UR5, URZ ;  /* 0x0000000525307290 */ /* 0x000fe2000fffe0ff */
[----:B------:R-:W-:Y:S11]  /*2910*/  BRA.U UP1, `(.L_x_43) ;  /* 0xfffffff101407547 */ /* 0x000ff6000b83ffff */
[----:B------:R-:W-:Y:S01]  /*2920*/  UIADD3 UR7, UPT, UPT, UR7, 0xc0, URZ ;  /* 0x000000c007077890 */ /* 0x000fe2000fffe0ff */
[----:B------:R-:W-:-:S03]  /*2930*/  SHF.L.U32 R3, R12, 0x1f, RZ ;  /* 0x0000001f0c037819 */ /* 0x000fc600000006ff */
[----:B------:R-:W-:-:S09]  /*2940*/  ULEA UR4, UR6, UR7, 0x3 ;  /* 0x0000000706047291 */ /* 0x000fd2000f8e18ff */
[----:B------:R-:W2:Y:S02]  /*2950*/  SYNCS.PHASECHK.TRANS64.TRYWAIT P0, [UR4], R3 ;  /* 0x00000003ff0075a7 */ /* 0x000ea40008001104 */
[----:B--2---:R-:W-:Y:S05]  /*2960*/  @!P0 BRA `(.L_x_44) ;  /* 0x0000005400908947 */ /* 0x004fea0003800000 */
.L_x_127:
[----:B------:R-:W-:-:S04]  /*2970*/  UIADD3 UR4, UPT, UPT, UR6, 0x1, URZ ;  /* 0x0000000106047890 */ /* 0x000fc8000fffe0ff */
[----:B------:R-:W-:-:S04]  /*2980*/  UISETP.NE.AND UP0, UPT, UR4, 0x18, UPT ;  /* 0x000000180400788c */ /* 0x000fc8000bf05270 */
[----:B------:R-:W-:Y:S02]  /*2990*/  USEL UR6, URZ, 0x1, UP0 ;  /* 0x00000001ff067887 */ /* 0x000fe40008000000 */
[----:B------:R-:W-:-:S04]  /*29a0*/  USEL UR4, UR4, URZ, UP0 ;  /* 0x000000ff04047287 */ /* 0x000fc80008000000 */
[----:B------:R-:W-:Y:S01]  /*29b0*/  ULEA UR5, UR4, UR7, 0x3 ;  /* 0x0000000704057291 */ /* 0x000fe2000f8e18ff */
[----:B------:R-:W-:-:S04]  /*29c0*/  LOP3.LUT R2, R12, UR6, RZ, 0x3c, !PT ;  /* 0x000000060c027c12 */ /* 0x000fc8000f8e3cff */
[----:B-1----:R-:W-:-:S04]  /*29d0*/  SHF.L.U32 R3, R2, 0x1f, RZ ;  /* 0x0000001f02037819 */ /* 0x002fc800000006ff */
[----:B------:R-:W1:Y:S02]  /*29e0*/  SYNCS.PHASECHK.TRANS64.TRYWAIT P0, [UR5], R3 ;  /* 0x00000003ff0075a7 */ /* 0x000e640008001105 */
[----:B-1----:R-:W-:Y:S05]  /*29f0*/  @!P0 BRA `(.L_x_45) ;  /* 0x0000005400848947 */ /* 0x002fea0003800000 */
.L_x_129:
        /* <DEDUP_REMOVED lines=9> */
.L_x_131:
        /* <DEDUP_REMOVED lines=9> */
.L_x_133:
        /* <DEDUP_REMOVED lines=9> */
.L_x_135:
        /* <DEDUP_REMOVED lines=9> */
.L_x_137:
        /* <DEDUP_REMOVED lines=9> */
.L_x_139:
        /* <DEDUP_REMOVED lines=9> */
.L_x_141:
        /* <DEDUP_REMOVED lines=9> */
.L_x_143:
        /* <DEDUP_REMOVED lines=9> */
.L_x_145:
        /* <DEDUP_REMOVED lines=9> */
.L_x_147:
        /* <DEDUP_REMOVED lines=9> */
.L_x_149:
        /* <DEDUP_REMOVED lines=9> */
.L_x_151:
        /* <DEDUP_REMOVED lines=9> */
.L_x_153:
        /* <DEDUP_REMOVED lines=9> */
.L_x_155:
        /* <DEDUP_REMOVED lines=9> */
.L_x_157:
        /* <DEDUP_REMOVED lines=9> */
.L_x_159:
        /* <DEDUP_REMOVED lines=9> */
.L_x_161:
        /* <DEDUP_REMOVED lines=9> */
.L_x_163:
        /* <DEDUP_REMOVED lines=9> */
.L_x_165:
        /* <DEDUP_REMOVED lines=9> */
.L_x_167:
        /* <DEDUP_REMOVED lines=9> */
.L_x_169:
        /* <DEDUP_REMOVED lines=9> */
.L_x_171:
[----:B------:R-:W-:-:S04]  /*35d0*/  UIADD3 UR4, UPT, UPT, UR4, 0x1, URZ ;  /* 0x0000000104047890 */ /* 0x000fc8000fffe0ff */
[----:B------:R-:W-:-:S04]  /*35e0*/  UISETP.NE.AND UP0, UPT, UR4, 0x18, UPT ;  /* 0x000000180400788c */ /* 0x000fc8000bf05270 */
[----:B------:R-:W-:Y:S02]  /*35f0*/  USEL UR5, URZ, 0x1, UP0 ;  /* 0x00000001ff057887 */ /* 0x000fe40008000000 */
[----:B------:R-:W-:-:S04]  /*3600*/  USEL UR4, UR4, URZ, UP0 ;  /* 0x000000ff04047287 */ /* 0x000fc80008000000 */
[----:B------:R-:W-:Y:S01]  /*3610*/  ULEA UR4, UR4, UR7, 0x3 ;  /* 0x0000000704047291 */ /* 0x000fe2000f8e18ff */
[----:B-1----:R-:W-:-:S04]  /*3620*/  LOP3.LUT R3, R2, UR5, RZ, 0x3c, !PT ;  /* 0x0000000502037c12 */ /* 0x002fc8000f8e3cff */
[----:B------:R-:W-:Y:S01]  /*3630*/  SHF.L.U32 R3, R3, 0x1f, RZ ;  /* 0x0000001f03037819 */ /* 0x000fe200000006ff */
[----:B------:R-:W-:-:S07]  /*3640*/  IMAD.U32 R0, RZ, RZ, UR4 ;  /* 0x00000004ff007e24 */ /* 0x000fce000f8e00ff */
.L_x_67:
[----:B-1----:R1:W2:Y:S02]  /*3650*/  SYNCS.PHASECHK.TRANS64.TRYWAIT P0, [R0+URZ], R3 ;  /* 0x00000003000075a7 */ /* 0x0022a400080011ff */
[----:B--2---:R-:W-:Y:S05]  /*3660*/  @!P0 NANOSLEEP.SYNCS 0x989680 ;  /* 0x009896800000895d */ /* 0x004fea0003900000 */
[----:B------:R-:W2:Y:S02]  /*3670*/  @!P0 SYNCS.PHASECHK.TRANS64 P0, [R0+URZ], R3 ;  /* 0x00000003000085a7 */ /* 0x000ea400080010ff */
[----:B--2---:R-:W-:Y:S05]  /*3680*/  @P0 EXIT ;  /* 0x000000000000094d */ /* 0x004fea0003800000 */
[----:B------:R-:W-:Y:S05]  /*3690*/  BRA `(.L_x_67) ;  /* 0xfffffffc00ec7947 */ /* 0x000fea000383ffff */
.L_x_23:
[----:B------:R-:W-:-:S04]  /*36a0*/  UISETP.NE.AND UP0, UPT, UR50, URZ, UPT ;  /* 0x000000ff3200728c */ /* 0x000fc8000bf05270 */
[----:B------:R-:W-:-:S09]  /*36b0*/  UISETP.NE.OR UP0, UPT, UR20, 0x1, UP0 ;  /* 0x000000011400788c */ /* 0x000fd20008705670 */
[----:B------:R-:W-:Y:S05]  /*36c0*/  BRA.U UP0, `(.L_x_68) ;  /* 0x0000000500487547 */ /* 0x000fea000b800000 */
[----:B------:R-:W-:Y:S01]  /*36d0*/  ISETP.GE.U32.AND P2, PT, R0, 0x2, PT ;  /* 0x000000020000780c */ /* 0x000fe20003f46070 */
[----:B------:R-:W-:Y:S01]  /*36e0*/  IMAD.MOV.U32 R12, RZ, RZ, 0x1 ;  /* 0x00000001ff0c7424 */ /* 0x000fe200078e00ff */
[----:B------:R-:W-:Y:S02]  /*36f0*/  CS2R R10, SRZ ;  /* 0x00000000000a7805 */ /* 0x000fe4000001ff00 */
[----:B------:R-:W-:Y:S01]  /*3700*/  CS2R R8, SRZ ;  /* 0x0000000000087805 */ /* 0x000fe2000001ff00 */
[----:B------:R-:W-:Y:S01]  /*3710*/  UMOV UR6, 0x400 ;  /* 0x0000040000067882 */ /* 0x000fe20000000000 */
[----:B------:R-:W-:Y:S01]  /*3720*/  UMOV UR5, URZ ;  /* 0x000000ff00057c82 */ /* 0x000fe20008000000 */
[----:B------:R-:W-:-:S12]  /*3730*/  ULEA UR6, UR50, UR6, 0x18 ;  /* 0x0000000632067291 */ /* 0x000fd8000f8ec0ff */
.L_x_72:
[----:B------:R-:W-:Y:S02]  /*3740*/  LEA R2, R8, UR6, 0x3 ;  /* 0x0000000608027c11 */ /* 0x000fe4000f8e18ff */
[----:B------:R-:W-:-:S03]  /*3750*/  SHF.L.U32 R5, R9, 0x1f, RZ ;  /* 0x0000001f09057819 */ /* 0x000fc600000006ff */
[----:B------:R-:W-:Y:S01]  /*3760*/  VIADD R4, R2, 0x210 ;  /* 0x0000021002047836 */ /* 0x000fe20000000000 */
[----:B------:R-:W2:Y:S02]  /*3770*/  SYNCS.PHASECHK.TRANS64.TRYWAIT P0, [R2+URZ+0x200], R5 ;  /* 0x00020005020075a7 */ /* 0x000ea400080011ff */
[----:B--2---:R-:W-:Y:S05]  /*3780*/  @!P0 BRA `(.L_x_69) ;  /* 0x0000005000308947 */ /* 0x004fea0003800000 */
.L_x_172:
[----:B------:R-:W-:Y:S01]  /*3790*/  ULEA UR4, UR5, UR6, 0x3 ;  /* 0x0000000605047291 */ /* 0x000fe2000f8e18ff */
[----:B------:R-:W-:Y:S02]  /*37a0*/  PRMT R4, RZ, 0x654, R4 ;  /* 0x00000654ff047816 */ /* 0x000fe40000000004 */
[----:B--2---:R-:W-:Y:S01]  /*37b0*/  SHF.L.U32 R5, R12, 0x1f, RZ ;  /* 0x0000001f0c057819 */ /* 0x004fe200000006ff */
[----:B------:R-:W-:Y:S01]  /*37c0*/  UIADD3 UR7, UPT, UPT, UR4, 0x1a0, URZ ;  /* 0x000001a004077890 */ /* 0x000fe2000fffe0ff */
[----:B------:R2:W-:Y:S05]  /*37d0*/  SYNCS.ARRIVE.TRANS64.RED.A1T0 RZ, [R4+URZ], RZ ;  /* 0x000000ff04ff79a7 */ /* 0x0005ea00081004ff */
[----:B------:R-:W-:Y:S01]  /*37e0*/  IMAD.U32 R7, RZ, RZ, UR7 ;  /* 0x00000007ff077e24 */ /* 0x000fe2000f8e00ff */
[----:B------:R-:W3:Y:S04]  /*37f0*/  SYNCS.PHASECHK.TRANS64.TRYWAIT P0, [UR4+0x1b0], R5 ;  /* 0x0001b005ff0075a7 */ /* 0x000ee80008001104 */
[----:B------:R-:W-:Y:S01]  /*3800*/  PRMT R6, R0, 0x654, R7 ;  /* 0x0000065400067816 */ /* 0x000fe20000000007 */
[----:B--2---:R-:W-:Y:S01]  /*3810*/  @!P2 IMAD.MOV.U32 R4, RZ, RZ, 0x10 ;  /* 0x00000010ff04a424 */ /* 0x004fe200078e00ff */
[----:B---3--:R-:W-:Y:S06]  /*3820*/  @!P0 BRA `(.L_x_70) ;  /* 0x00000050001c8947 */ /* 0x008fec0003800000 */
.L_x_174:
[----:B------:R-:W-:Y:S01]  /*3830*/  ULEA UR8, UR5, UR6, 0x4 ;  /* 0x0000000605087291 */ /* 0x000fe2000f8e20ff */
[----:B------:R-:W-:Y:S01]  /*3840*/  SEL R3, R6, R3, !P2 ;  /* 0x0000000306037207 */ /* 0x000fe20005000000 */
[----:B------:R-:W-:Y:S01]  /*3850*/  UIADD3 UR9, UPT, UPT, UR4, 0x1a0, URZ ;  /* 0x000001a004097890 */ /* 0x000fe2000fffe0ff */
[----:B--2---:R-:W-:Y:S01]  /*3860*/  LEA R2, R11, UR6, 0x3 ;  /* 0x000000060b027c11 */ /* 0x004fe2000f8e18ff */
[----:B------:R-:W-:Y:S01]  /*3870*/  UIADD3 UR8, UPT, UPT, UR8, 0x230, URZ ;  /* 0x0000023008087890 */ /* 0x000fe2000fffe0ff */
[----:B------:R-:W-:Y:S01]  /*3880*/  SHF.L.U32 R5, R10, 0x1f, RZ ;  /* 0x0000001f0a057819 */ /* 0x000fe200000006ff */
[----:B------:R2:W-:Y:S01]  /*3890*/  @!P2 SYNCS.ARRIVE.TRANS64.RED RZ, [R3+URZ], R4 ;  /* 0x0000000403ffa9a7 */ /* 0x0005e200080004ff */
[----:B------:R-:W-:Y:S01]  /*38a0*/  UIADD3 UR4, UPT, UPT, UR5, 0x1, URZ ;  /* 0x0000000105047890 */ /* 0x000fe2000fffe0ff */
[----:B------:R-:W-:-:S03]  /*38b0*/  VIADD R8, R8, 0x1 ;  /* 0x0000000108087836 */ /* 0x000fc60000000000 */
[----:B------:R-:W-:Y:S02]  /*38c0*/  UISETP.NE.AND UP0, UPT, UR4, 0x2, UPT ;  /* 0x000000020400788c */ /* 0x000fe4000bf05270 */
[----:B------:R-:W-:Y:S06]  /*38d0*/  UGETNEXTWORKID.BROADCAST [UR8], [UR9] ;  /* 0x00000000080073ca */ /* 0x000fec0008000100 */
[----:B------:R-:W-:Y:S01]  /*38e0*/  USEL UR7, URZ, 0x1, UP0 ;  /* 0x00000001ff077887 */ /* 0x000fe20008000000 */
[----:B------:R-:W-:Y:S01]  /*38f0*/  ISETP.NE.AND P0, PT, R8, 0x2, PT ;  /* 0x000000020800780c */ /* 0x000fe20003f05270 */
[----:B------:R-:W-:Y:S01]  /*3900*/  USEL UR5, UR4, URZ, UP0 ;  /* 0x000000ff04057287 */ /* 0x000fe20008000000 */
[----:B------:R-:W3:Y:S03]  /*3910*/  SYNCS.PHASECHK.TRANS64.TRYWAIT P1, [R2+URZ+0x1a0], R5 ;  /* 0x0001a005020075a7 */ /* 0x000ee600080211ff */
[----:B------:R-:W-:Y:S01]  /*3920*/  LOP3.LUT R12, R12, UR7, RZ, 0x3c, !PT ;  /* 0x000000070c0c7c12 */ /* 0x000fe2000f8e3cff */
[----:B--23--:R-:W-:Y:S07]  /*3930*/  @!P1 BRA `(.L_x_71) ;  /* 0x0000004c00f09947 */ /* 0x00cfee0003800000 */
.L_x_175:
[C---:B------:R-:W-:Y:S01]  /*3940*/  LEA R4, R11.reuse, UR6, 0x4 ;  /* 0x000000060b047c11 */ /* 0x040fe2000f8e20ff */
[----:B--2---:R-:W-:Y:S01]  /*3950*/  VIADD R2, R2, 0x1b0 ;  /* 0x000001b002027836 */ /* 0x004fe20000000000 */
[----:B------:R-:W-:Y:S01]  /*3960*/  SEL R8, R8, RZ, P0 ;  /* 0x000000ff08087207 */ /* 0x000fe20000000000 */
[----:B------:R-:W-:-:S03]  /*3970*/  VIADD R11, R11, 0x1 ;  /* 0x000000010b0b7836 */ /* 0x000fc60000000000 */
[----:B------:R-:W2:Y:S01]  /*3980*/  LDS.128 R4, [R4+0x230] ;  /* 0x0002300004047984 */ /* 0x000ea20000000c00 */
[----:B------:R-:W-:Y:S02]  /*3990*/  PRMT R2, RZ, 0x654, R2 ;  /* 0x00000654ff027816 */ /* 0x000fe40000000002 */
[C---:B------:R-:W-:Y:S01]  /*39a0*/  ISETP.NE.AND P1, PT, R11.reuse, 0x2, PT ;  /* 0x000000020b00780c */ /* 0x040fe20003f25270 */
[----:B------:R-:W-:Y:S01]  /*39b0*/  @!PT LDS RZ, [RZ] ;  /* 0x00000000fffff984 */ /* 0x000fe20000000800 */
[----:B------:R-:W-:Y:S01]  /*39c0*/  @!PT LDS RZ, [RZ] ;  /* 0x00000000fffff984 */ /* 0x000fe20000000800 */
[----:B------:R-:W-:Y:S01]  /*39d0*/  @!PT LDS RZ, [RZ] ;  /* 0x00000000fffff984 */ /* 0x000fe20000000800 */
[----:B------:R-:W-:Y:S01]  /*39e0*/  @!PT LDS RZ, [RZ] ;  /* 0x00000000fffff984 */ /* 0x000fe20000000800 */
[----:B------:R3:W-:Y:S06]  /*39f0*/  MEMBAR.ALL.CTA ;  /* 0x0000000000007992 */ /* 0x0007ec0000008000 */
[----:B---3--:R-:W3:Y:S01]  /*3a00*/  FENCE.VIEW.ASYNC.S ;  /* 0x00000000000073c6 */ /* 0x008ee20000000000 */
[----:B------:R-:W-:Y:S01]  /*3a10*/  SEL R11, R11, RZ, P1 ;  /* 0x000000ff0b0b7207 */ /* 0x000fe20000800000 */
[----:B---3--:R3:W-:Y:S01]  /*3a20*/  SYNCS.ARRIVE.TRANS64.RED.A1T0 RZ, [R2+URZ], RZ ;  /* 0x000000ff02ff79a7 */ /* 0x0087e200081004ff */
[----:B--2---:R-:W-:-:S02]  /*3a30*/  LOP3.LUT P3, RZ, R6, 0x1, RZ, 0xc0, !PT ;  /* 0x0000000106ff7812 */ /* 0x004fc4000786c0ff */
[----:B------:R-:W-:-:S04]  /*3a40*/  SEL R5, RZ, 0x1, P1 ;  /* 0x00000001ff057807 */ /* 0x000fc80000800000 */
[----:B------:R-:W-:Y:S02]  /*3a50*/  LOP3.LUT R10, R10, R5, RZ, 0x3c, !PT ;  /* 0x000000050a0a7212 */ /* 0x000fe400078e3cff */
[----:B---3--:R-:W-:-:S04]  /*3a60*/  SEL R2, RZ, 0x1, P0 ;  /* 0x00000001ff027807 */ /* 0x008fc80000000000 */
[----:B------:R-:W-:Y:S01]  /*3a70*/  LOP3.LUT R9, R9, R2, RZ, 0x3c, !PT ;  /* 0x0000000209097212 */ /* 0x000fe200078e3cff */
[----:B------:R-:W-:Y:S06]  /*3a80*/  @P3 BRA `(.L_x_72) ;  /* 0xfffffffc002c3947 */ /* 0x000fec000383ffff */
[----:B------:R-:W-:Y:S01]  /*3a90*/  ULEA UR4, UR5, UR6, 0x3 ;  /* 0x0000000605047291 */ /* 0x000fe2000f8e18ff */
[----:B------:R-:W-:-:S08]  /*3aa0*/  SHF.L.U32 R3, R12, 0x1f, RZ ;  /* 0x0000001f0c037819 */ /* 0x000fd000000006ff */
[----:B------:R-:W2:Y:S02]  /*3ab0*/  SYNCS.PHASECHK.TRANS64 P0, [UR4+0x1b0], R3 ;  /* 0x0001b003ff0075a7 */ /* 0x000ea40008001004 */
[----:B--2---:R-:W-:Y:S05]  /*3ac0*/  @P0 BRA `(.L_x_73) ;  /* 0x0000000000080947 */ /* 0x004fea0003800000 */
[----:B------:R-:W2:Y:S02]  /*3ad0*/  SYNCS.PHASECHK.TRANS64.TRYWAIT P0, [UR4+0x1b0], R3 ;  /* 0x0001b003ff0075a7 */ /* 0x000ea40008001104 */
[----:B--2---:R-:W-:Y:S05]  /*3ae0*/  @!P0 BRA `(.L_x_74) ;  /* 0x0000004c00988947 */ /* 0x004fea0003800000 */
.L_x_73:
[----:B------:R-:W-:-:S04]  /*3af0*/  UIADD3 UR7, UPT, UPT, UR5, 0x1, URZ ;  /* 0x0000000105077890 */ /* 0x000fc8000fffe0ff */
[----:B------:R-:W-:-:S04]  /*3b00*/  UISETP.NE.AND UP0, UPT, UR7, 0x2, UPT ;  /* 0x000000020700788c */ /* 0x000fc8000bf05270 */
[----:B------:R-:W-:Y:S02]  /*3b10*/  USEL UR8, URZ, 0x1, UP0 ;  /* 0x00000001ff087887 */ /* 0x000fe40008000000 */
[----:B------:R-:W-:-:S04]  /*3b20*/  USEL UR7, UR7, URZ, UP0 ;  /* 0x000000ff07077287 */ /* 0x000fc80008000000 */
[----:B------:R-:W-:Y:S01]  /*3b30*/  ULEA UR7, UR7, UR6, 0x3 ;  /* 0x0000000607077291 */ /* 0x000fe2000f8e18ff */
[----:B--2---:R-:W-:-:S04]  /*3b40*/  LOP3.LUT R3, R12, UR8, RZ, 0x3c, !PT ;  /* 0x000000080c037c12 */ /* 0x004fc8000f8e3cff */
[----:B------:R-:W-:-:S04]  /*3b50*/  SHF.L.U32 R0, R3, 0x1f, RZ ;  /* 0x0000001f03007819 */ /* 0x000fc800000006ff */
[----:B------:R-:W2:Y:S02]  /*3b60*/  SYNCS.PHASECHK.TRANS64 P0, [UR7+0x1b0], R0 ;  /* 0x0001b000ff0075a7 */ /* 0x000ea40008001007 */
[----:B-12---:R-:W-:Y:S05]  /*3b70*/  @P0 EXIT ;  /* 0x000000000000094d */ /* 0x006fea0003800000 */
[----:B------:R-:W-:Y:S02]  /*3b80*/  SHF.L.U32 R3, R3, 0x1f, RZ ;  /* 0x0000001f03037819 */ /* 0x000fe400000006ff */
[----:B------:R-:W-:-:S07]  /*3b90*/  MOV R0, UR7 ;  /* 0x0000000700007c02 */ /* 0x000fce0008000f00 */
.L_x_75:
[----:B-1----:R1:W2:Y:S02]  /*3ba0*/  SYNCS.PHASECHK.TRANS64.TRYWAIT P0, [R0+URZ+0x1b0], R3 ;  /* 0x0001b003000075a7 */ /* 0x0022a400080011ff */
[----:B--2---:R-:W-:Y:S05]  /*3bb0*/  @!P0 NANOSLEEP.SYNCS 0x989680 ;  /* 0x009896800000895d */ /* 0x004fea0003900000 */
[----:B------:R-:W2:Y:S02]  /*3bc0*/  @!P0 SYNCS.PHASECHK.TRANS64 P0, [R0+URZ+0x1b0], R3 ;  /* 0x0001b003000085a7 */ /* 0x000ea400080010ff */
[----:B--2---:R-:W-:Y:S05]  /*3bd0*/  @P0 EXIT ;  /* 0x000000000000094d */ /* 0x004fea0003800000 */
[----:B------:R-:W-:Y:S05]  /*3be0*/  BRA `(.L_x_75) ;  /* 0xfffffffc00ec7947 */ /* 0x000fea000383ffff */
.L_x_68:
[----:B------:R-:W-:Y:S05]  /*3bf0*/  BRA.U UP5, `(.L_x_76) ;  /* 0x0000000d05987547 */ /* 0x000fea000b800000 */
[----:B------:R-:W-:Y:S01]  /*3c00*/  UMOV UR4, 0x40 ;  /* 0x0000004000047882 */ /* 0x000fe20000000000 */
[----:B------:R-:W-:Y:S01]  /*3c10*/  NOP ;  /* 0x0000000000007918 */ /* 0x000fe20000000000 */
[----:B------:R-:W-:Y:S01]  /*3c20*/  ULEA UR5, UR50, UR4, 0x18 ;  /* 0x0000000432057291 */ /* 0x000fe2000f8ec0ff */
[----:B------:R-:W-:Y:S02]  /*3c30*/  UMOV UR6, 0x400 ;  /* 0x0000040000067882 */ /* 0x000fe40000000000 */
[----:B------:R-:W-:-:S06]  /*3c40*/  ULEA UR6, UR50, UR6, 0x18 ;  /* 0x0000000632067291 */ /* 0x000fcc000f8ec0ff */
[----:B------:R-:W2:Y:S02]  /*3c50*/  LDS.U8 R0, [UR5+0x1c] ;  /* 0x00001c05ff007984 */ /* 0x000ea40008000000 */
[----:B--2---:R-:W-:-:S13]  /*3c60*/  ISETP.NE.AND P0, PT, R0, RZ, PT ;  /* 0x000000ff0000720c */ /* 0x004fda0003f05270 */
[----:B------:R-:W-:Y:S05]  /*3c70*/  @P0 BRA `(.L_x_77) ;  /* 0x0000000000580947 */ /* 0x000fea0003800000 */
[----:B------:R-:W-:-:S13]  /*3c80*/  ELECT P0, URZ, PT ;  /* 0x0000000000ff782f */ /* 0x000fda0003800000 */
[----:B------:R-:W-:Y:S05]  /*3c90*/  @!P0 BRA `(.L_x_78) ;  /* 0x0000000000608947 */ /* 0x000fea0003800000 */
[----:B------:R-:W-:Y:S01]  /*3ca0*/  UMOV UR4, 0x10 ;  /* 0x0000001000047882 */ /* 0x000fe20000000000 */
[----:B------:R-:W-:Y:S01]  /*3cb0*/  HFMA2 R0, -RZ, RZ, 0, 5.9604644775390625e-08 ;  /* 0x00000001ff007431 */ /* 0x000fe200000001ff */
[----:B------:R-:W-:-:S03]  /*3cc0*/  MOV R3, 0xffff ;  /* 0x0000ffff00037802 */ /* 0x000fc60000000f00 */
[----:B------:R-:W-:Y:S04]  /*3cd0*/  DEPBAR.LE SB2, 0x36 ;  /* 0x0000ad800000791a */ /* 0x000fe80000000000 */
[----:B------:R-:W2:Y:S02]  /*3ce0*/  UTCATOMSWS.FIND_AND_SET.ALIGN UP0, UR4, UR4 ;  /* 0x00000004000475e3 */ /* 0x000ea40008000800 */
[----:B--2---:R-:W-:Y:S01]  /*3cf0*/  MOV R4, UR4 ;  /* 0x0000000400047c02 */ /* 0x004fe20008000f00 */
[----:B------:R-:W-:Y:S06]  /*3d00*/  BRA.U UP0, `(.L_x_79) ;  /* 0x0000000100187547 */ /* 0x000fec000b800000 */
.L_x_80:
[----:B------:R-:W-:Y:S05]  /*3d10*/  NANOSLEEP 0x64 ;  /* 0x000000640000795d */ /* 0x000fea0003800000 */
[----:B------:R-:W-:-:S05]  /*3d20*/  UMOV UR4, 0x10 ;  /* 0x0000001000047882 */ /* 0x000fca0000000000 */
[----:B------:R-:W-:Y:S04]  /*3d30*/  DEPBAR.LE SB2, 0x36 ;  /* 0x0000ad800000791a */ /* 0x000fe80000000000 */
[----:B------:R-:W2:Y:S02]  /*3d40*/  UTCATOMSWS.FIND_AND_SET.ALIGN UP0, UR4, UR4 ;  /* 0x00000004000475e3 */ /* 0x000ea40008000800 */
[----:B--2---:R-:W-:Y:S01]  /*3d50*/  MOV R4, UR4 ;  /* 0x0000000400047c02 */ /* 0x004fe20008000f00 */
[----:B------:R-:W-:Y:S05]  /*3d60*/  BRA.U !UP0, `(.L_x_80) ;  /* 0xfffffffd08e87547 */ /* 0x000fea000b83ffff */
.L_x_79:
[-C--:B------:R-:W-:Y:S02]  /*3d70*/  SHF.L.U32 R3, R3, R4.reuse, RZ ;  /* 0x0000000403037219 */ /* 0x080fe400000006ff */
[----:B------:R-:W-:Y:S01]  /*3d80*/  SHF.L.U32 R0, R0, R4, RZ ;  /* 0x0000000400007219 */ /* 0x000fe200000006ff */
[----:B------:R-:W-:Y:S02]  /*3d90*/  IMAD.SHL.U32 R4, R4, 0x20, RZ ;  /* 0x0000002004047824 */ /* 0x000fe400078e00ff */
[----:B------:R2:W-:Y:S04]  /*3da0*/  ATOMS.OR RZ, [UR5+0x14], R3 ;  /* 0x00001403ffff798c */ /* 0x0005e8000b000005 */
[----:B------:R2:W-:Y:S04]  /*3db0*/  ATOMS.OR RZ, [UR5+0x18], R0 ;  /* 0x00001800ffff798c */ /* 0x0005e8000b000005 */
[----:B------:R2:W-:Y:S01]  /*3dc0*/  STS [UR6+0x250], R4 ;  /* 0x00025004ff007988 */ /* 0x0005e20008000806 */
[----:B------:R-:W-:Y:S05]  /*3dd0*/  BRA `(.L_x_78) ;  /* 0x0000000000107947 */ /* 0x000fea0003800000 */
.L_x_77:
[----:B------:R-:W-:Y:S02]  /*3de0*/  MOV R0, 0xffffffff ;  /* 0xffffffff00007802 */ /* 0x000fe40000000f00 */
[----:B------:R-:W-:-:S03]  /*3df0*/  MOV R4, 0x3e20 ;  /* 0x00003e2000047802 */ /* 0x000fc60000000f00 */
[----:B------:R2:W-:Y:S04]  /*3e00*/  STS [UR6+0x250], R0 ;  /* 0x00025000ff007988 */ /* 0x0005e80008000806 */
[----:B-12--5:R-:W-:Y:S05]  /*3e10*/  CALL.REL.NOINC `($__internal_1_$__cuda_sm10x_tcgen05_guardrail_trap_phase_invalid_during_alloc) ;  /* 0x00000050001c7944 */ /* 0x026fea0003c00000 */
.L_x_78:
[----:B------:R-:W-:Y:S05]  /*3e20*/  WARPSYNC.ALL ;  /* 0x0000000000007948 */ /* 0x000fea0003800000 */
[----:B------:R-:W3:Y:S01]  /*3e30*/  S2UR UR4, SR_CgaCtaId ;  /* 0x00000000000479c3 */ /* 0x000ee20000008800 */
[----:B------:R-:W-:Y:S01]  /*3e40*/  UMOV UR18, 0x400 ;  /* 0x0000040000127882 */ /* 0x000fe20000000000 */
[----:B------:R-:W-:-:S06]  /*3e50*/  NOP ;  /* 0x0000000000007918 */ /* 0x000fcc0000000000 */
[----:B------:R-:W-:Y:S06]  /*3e60*/  BAR.ARV 0x6, 0xa0 ;  /* 0x0182800000007b1d */ /* 0x000fec0000002000 */
[----:B------:R-:W4:Y:S01]  /*3e70*/  LDCU UR5, c[0x0][0x38c] ;  /* 0x00007180ff0577ac */ /* 0x000f220008000800 */
[----:B------:R-:W-:Y:S01]  /*3e80*/  LOP3.LUT R2, R2, 0xffff, RZ, 0xc0, !PT ;  /* 0x0000ffff02027812 */ /* 0x000fe200078ec0ff */
[----:B------:R-:W-:Y:S01]  /*3e90*/  IMAD.MOV.U32 R11, RZ, RZ, 0x1 ;  /* 0x00000001ff0b7424 */ /* 0x000fe200078e00ff */
[----:B------:R-:W-:Y:S01]  /*3ea0*/  CS2R R8, SRZ ;  /* 0x0000000000087805 */ /* 0x000fe2000001ff00 */
[----:B------:R-:W1:Y:S01]  /*3eb0*/  LDCU UR8, c[0x0][0x38c] ;  /* 0x00007180ff0877ac */ /* 0x000e620008000800 */
[----:B------:R-:W-:Y:S01]  /*3ec0*/  R2UR UR20, R2 ;  /* 0x00000000021472ca */ /* 0x000fe200000e0000 */
[----:B------:R-:W-:Y:S01]  /*3ed0*/  IMAD.MOV.U32 R10, RZ, RZ, RZ ;  /* 0x000000ffff0a7224 */ /* 0x000fe200078e00ff */
[----:B------:R-:W-:Y:S01]  /*3ee0*/  UMOV UR22, URZ ;  /* 0x000000ff00167c82 */ /* 0x000fe20008000000 */
[----:B------:R-:W-:Y:S01]  /*3ef0*/  UMOV UR14, URZ ;  /* 0x000000ff000e7c82 */ /* 0x000fe20008000000 */
[----:B---3--:R-:W-:Y:S01]  /*3f00*/  ULEA UR18, UR4, UR18, 0x18 ;  /* 0x0000001204127291 */ /* 0x008fe2000f8ec0ff */
[----:B------:R-:W-:Y:S01]  /*3f10*/  UMOV UR26, 0x0 ;  /* 0x00000000001a7882 */ /* 0x000fe20000000000 */
[----:B------:R-:W-:-:S02]  /*3f20*/  UMOV UR27, 0x41404a0 ;  /* 0x041404a0001b7882 */ /* 0x000fc40000000000 */
[----:B------:R-:W-:Y:S02]  /*3f30*/  UIADD3 UR6, UPT, UPT, UR18, 0x2b00, URZ ;  /* 0x00002b0012067890 */ /* 0x000fe4000fffe0ff */
[----:B------:R-:W-:Y:S02]  /*3f40*/  UIADD3 UR7, UPT, UPT, UR18, 0x1ab00, URZ ;  /* 0x0001ab0012077890 */ /* 0x000fe4000fffe0ff */
[----:B----4-:R-:W-:Y:S01]  /*3f50*/  UIADD3 UR5, UPT, UPT, UR5, 0x3f, URZ ;  /* 0x0000003f05057890 */ /* 0x010fe2000fffe0ff */
[----:B--2---:R-:W2:Y:S01]  /*3f60*/  LDS R0, [UR18+0x250] ;  /* 0x00025012ff007984 */ /* 0x004ea20008000800 */
[----:B------:R-:W-:Y:S02]  /*3f70*/  USHF.R.U32.HI UR6, URZ, 0x4, UR6 ;  /* 0x00000004ff067899 */ /* 0x000fe40008011606 */
[----:B------:R-:W-:Y:S02]  /*3f80*/  USHF.R.S32.HI UR4, URZ, 0x1f, UR5 ;  /* 0x0000001fff047899 */ /* 0x000fe40008011405 */
[----:B------:R-:W-:-:S02]  /*3f90*/  ULOP3.LUT UR6, UR6, 0x3fff, URZ, 0xc0, !UPT ;  /* 0x00003fff06067892 */ /* 0x000fc4000f8ec0ff */
[----:B------:R-:W-:Y:S02]  /*3fa0*/  ULEA.HI UR4, UR4, UR5, URZ, 0x6 ;  /* 0x0000000504047291 */ /* 0x000fe4000f8f30ff */
[----:B------:R-:W-:Y:S02]  /*3fb0*/  USHF.R.U32.HI UR5, URZ, 0x4, UR7 ;  /* 0x00000004ff057899 */ /* 0x000fe40008011607 */
[----:B------:R-:W-:Y:S02]  /*3fc0*/  USHF.R.S32.HI UR28, URZ, 0x6, UR4 ;  /* 0x00000006ff1c7899 */ /* 0x000fe40008011404 */
[----:B------:R-:W-:Y:S02]  /*3fd0*/  ULOP3.LUT UR4, UR5, 0x3fff, URZ, 0xc0, !UPT ;  /* 0x00003fff05047892 */ /* 0x000fe4000f8ec0ff */
[----:B------:R-:W-:Y:S02]  /*3fe0*/  UISETP.LT.AND UP0, UPT, UR28, 0x1, UPT ;  /* 0x000000011c00788c */ /* 0x000fe4000bf01270 */
[----:B------:R-:W-:-:S02]  /*3ff0*/  ULOP3.LUT UR21, UR6, 0x10000, URZ, 0xfc, !UPT ;  /* 0x0001000006157892 */ /* 0x000fc4000f8efcff */
[----:B------:R-:W-:Y:S02]  /*4000*/  USEL UR29, UR28, 0x1, !UP0 ;  /* 0x000000011c1d7887 */ /* 0x000fe4000c000000 */
[----:B------:R-:W-:Y:S02]  /*4010*/  ULOP3.LUT UR4, UR4, 0x10000, URZ, 0xfc, !UPT ;  /* 0x0001000004047892 */ /* 0x000fe4000f8efcff */
[----:B------:R-:W-:Y:S02]  /*4020*/  UIADD3 UR29, UPT, UPT, -UR29, URZ, URZ ;  /* 0x000000ff1d1d7290 */ /* 0x000fe4000fffe1ff */
[----:B-1----:R-:W-:Y:S01]  /*4030*/  UISETP.GE.AND UP4, UPT, UR8, 0x1, UPT ;  /* 0x000000010800788c */ /* 0x002fe2000bf86270 */
[----:B------:R-:W-:Y:S01]  /*4040*/  UMOV UR24, 0x0 ;  /* 0x0000000000187882 */ /* 0x000fe20000000000 */
[----:B------:R-:W-:Y:S01]  /*4050*/  UMOV UR25, 0x41404a0 ;  /* 0x041404a000197882 */ /* 0x000fe20000000000 */
[----:B--2---:R-:W-:-:S15]  /*4060*/  R2UR UR30, R0 ;  /* 0x00000000001e72ca */ /* 0x004fde00000e0000 */
.L_x_87:
[----:B------:R-:W-:Y:S02]  /*4070*/  LEA R0, R10, UR18, 0x3 ;  /* 0x000000120a007c11 */ /* 0x000fe4000f8e18ff */
[----:B------:R-:W-:Y:S02]  /*4080*/  SHF.L.U32 R5, R9, 0x1f, RZ ;  /* 0x0000001f09057819 */ /* 0x000fe400000006ff */
[----:B------:R-:W-:Y:S01]  /*4090*/  PLOP3.LUT P0, PT, PT, PT, UP4, 0x80, 0x8 ;  /* 0x000000000008781c */ /* 0x000fe20003f0f048 */
[----:B------:R-:W-:Y:S01]  /*40a0*/  VIADD R3, R0, 0x1b0 ;  /* 0x000001b000037836 */ /* 0x000fe20000000000 */
[----:B-1----:R-:W1:Y:S02]  /*40b0*/  SYNCS.PHASECHK.TRANS64.TRYWAIT P1, [R0+URZ+0x1a0], R5 ;  /* 0x0001a005000075a7 */ /* 0x002e6400080211ff */
[----:B-1-3--:R-:W-:Y:S09]  /*40c0*/  @!P1 BRA `(.L_x_81) ;  /* 0x0000004800389947 */ /* 0x00aff20003800000 */
.L_x_177:
[----:B------:R-:W-:Y:S01]  /*40d0*/  LEA R4, R10, UR18, 0x4 ;  /* 0x000000120a047c11 */ /* 0x000fe2000f8e20ff */
[----:B------:R-:W-:Y:S01]  /*40e0*/  @UP4 ULEA UR5, UR14, UR18, 0x3 ;  /* 0x000000120e054291 */ /* 0x000fe2000f8e18ff */
[----:B------:R-:W-:Y:S01]  /*40f0*/  PLOP3.LUT P2, PT, PT, PT, PT, 0x80, 0x8 ;  /* 0x000000000008781c */ /* 0x000fe20003f4f070 */
[----:B------:R-:W-:Y:S01]  /*4100*/  ULEA UR23, UR22, UR18, 0x3 ;  /* 0x0000001216177291 */ /* 0x000fe2000f8e18ff */
[----:B------:R-:W-:Y:S02]  /*4110*/  PRMT R3, RZ, 0x654, R3 ;  /* 0x00000654ff037816 */ /* 0x000fe40000000003 */
[----:B-1----:R-:W1:Y:S01]  /*4120*/  LDS.128 R4, [R4+0x230] ;  /* 0x0002300004047984 */ /* 0x002e620000000c00 */
[----:B------:R-:W-:Y:S02]  /*4130*/  @P0 SHF.L.U32 R2, R8, 0x1f, RZ ;  /* 0x0000001f08020819 */ /* 0x000fe400000006ff */
[----:B------:R-:W-:Y:S01]  /*4140*/  SHF.L.U32 R0, R11, 0x1f, RZ ;  /* 0x0000001f0b007819 */ /* 0x000fe200000006ff */
[----:B------:R-:W-:Y:S01]  /*4150*/  @!PT LDS RZ, [RZ] ;  /* 0x00000000fffff984 */ /* 0x000fe20000000800 */
[----:B------:R-:W-:Y:S01]  /*4160*/  @!PT LDS RZ, [RZ] ;  /* 0x00000000fffff984 */ /* 0x000fe20000000800 */
[----:B------:R-:W-:Y:S01]  /*4170*/  @!PT LDS RZ, [RZ] ;  /* 0x00000000fffff984 */ /* 0x000fe20000000800 */
[----:B------:R-:W-:Y:S01]  /*4180*/  @!PT LDS RZ, [RZ] ;  /* 0x00000000fffff984 */ /* 0x000fe20000000800 */
[----:B------:R2:W-:Y:S06]  /*4190*/  MEMBAR.ALL.CTA ;  /* 0x0000000000007992 */ /* 0x0005ec0000008000 */
[----:B--2---:R-:W2:Y:S02]  /*41a0*/  FENCE.VIEW.ASYNC.S ;  /* 0x00000000000073c6 */ /* 0x004ea40000000000 */
[----:B--2---:R2:W-:Y:S01]  /*41b0*/  SYNCS.ARRIVE.TRANS64.RED.A1T0 RZ, [R3+URZ], RZ ;  /* 0x000000ff03ff79a7 */ /* 0x0045e200081004ff */
[----:B------:R2:W3:Y:S01]  /*41c0*/  @P0 SYNCS.PHASECHK.TRANS64.TRYWAIT P2, [UR5], R2 ;  /* 0x00000002ff0005a7 */ /* 0x0004e20008041105 */
[----:B------:R-:W-:Y:S01]  /*41d0*/  ULEA.HI UR5, UR22, UR22, URZ, 0x1 ;  /* 0x0000001616057291 */ /* 0x000fe2000f8f08ff */
[----:B-1----:R-:W-:-:S03]  /*41e0*/  LOP3.LUT P1, RZ, R6, 0x1, RZ, 0xc0, !PT ;  /* 0x0000000106ff7812 */ /* 0x002fc6000782c0ff */
[----:B------:R-:W-:Y:S02]  /*41f0*/  ULOP3.LUT UR6, UR5, 0xffe, URZ, 0xc0, !UPT ;  /* 0x00000ffe05067892 */ /* 0x000fe4000f8ec0ff */
[----:B------:R-:W-:Y:S02]  /*4200*/  USHF.R.U32.HI UR19, URZ, 0x1, UR5 ;  /* 0x00000001ff137899 */ /* 0x000fe40008011605 */
[----:B------:R-:W-:Y:S02]  /*4210*/  UIADD3 UR5, UPT, UPT, -UR6, UR22, URZ ;  /* 0x0000001606057290 */ /* 0x000fe4000fffe1ff */
[----:B------:R-:W-:-:S04]  /*4220*/  UIMAD UR19, UR19, 0x50, UR30 ;  /* 0x00000050131378a4 */ /* 0x000fc8000f8e021e */
[----:B------:R-:W-:Y:S01]  /*4230*/  ULEA UR19, UR5, UR19, 0x14 ;  /* 0x0000001305137291 */ /* 0x000fe2000f8ea0ff */
[----:B------:R-:W1:Y:S02]  /*4240*/  SYNCS.PHASECHK.TRANS64.TRYWAIT P0, [UR23+0x1e0], R0 ;  /* 0x0001e000ff0075a7 */ /* 0x000e640008001117 */
[----:B-123--:R-:W-:Y:S09]  /*4250*/  @!P0 BRA `(.L_x_82) ;  /* 0x0000004400e88947 */ /* 0x00eff20003800000 */
.L_x_179:
[----:B------:R-:W-:Y:S01]  /*4260*/  IADD3 R10, PT, PT, R10, 0x1, RZ ;  /* 0x000000010a0a7810 */ /* 0x000fe20007ffe0ff */
[----:B------:R-:W-:Y:S06]  /*4270*/  BRA.U !UP4, `(.L_x_83) ;  /* 0x000000010c987547 */ /* 0x000fec000b800000 */
[----:B------:R-:W-:Y:S01]  /*4280*/  UPLOP3.LUT UP2, UPT, UPT, UPT, UPT, 0x40, 0x4 ;  /* 0x000000000004789c */ /* 0x000fe20003f4e870 */
[----:B------:R-:W-:Y:S01]  /*4290*/  UMOV UR16, UR29 ;  /* 0x0000001d00107c82 */ /* 0x000fe20008000000 */
[----:B------:R-:W-:Y:S01]  /*42a0*/  UMOV UR15, UR28 ;  /* 0x0000001c000f7c82 */ /* 0x000fe20008000000 */
[----:B------:R-:W-:-:S08]  /*42b0*/  UMOV UR5, UR14 ;  /* 0x0000000e00057c82 */ /* 0x000fd00008000000 */
.L_x_86:
[----:B------:R-:W-:Y:S02]  /*42c0*/  UIADD3 UR16, UPT, UPT, UR16, 0x1, URZ ;  /* 0x0000000110107890 */ /* 0x000fe4000fffe0ff */
[----:B--2---:R-:W-:Y:S02]  /*42d0*/  ULEA UR7, UR5, UR18, 0x3 ;  /* 0x0000001205077291 */ /* 0x004fe4000f8e18ff */
[----:B------:R-:W-:Y:S01]  /*42e0*/  UISETP.NE.AND UP3, UPT, UR16, URZ, UPT ;  /* 0x000000ff1000728c */ /* 0x000fe2000bf65270 */
[----:B---3--:R-:W-:Y:S10]  /*42f0*/  @P2 BRA `(.L_x_84) ;  /* 0x00000000000c2947 */ /* 0x008ff40003800000 */
[----:B-1----:R-:W-:Y:S04]  /*4300*/  SHF.L.U32 R3, R8, 0x1f, RZ ;  /* 0x0000001f08037819 */ /* 0x002fe800000006ff */
[----:B------:R-:W1:Y:S02]  /*4310*/  SYNCS.PHASECHK.TRANS64.TRYWAIT P0, [UR7], R3 ;  /* 0x00000003ff0075a7 */ /* 0x000e640008001107 */
[----:B-1----:R-:W-:Y:S05]  /*4320*/  @!P0 BRA `(.L_x_85) ;  /* 0x0000004400cc8947 */ /* 0x002fea0003800000 */
.L_x_84:
[----:B------:R-:W-:Y:S01]  /*4330*/  UISETP.NE.AND UP0, UPT, UR15, 0x1, UPT ;  /* 0x000000010f00788c */ /* 0x000fe2000bf05270 */
[----:B------:R-:W-:Y:S01]  /*4340*/  PLOP3.LUT P2, PT, PT, PT, PT, 0x80, 0x8 ;  /* 0x000000000008781c */ /* 0x000fe20003f4f070 */
[----:B------:R-:W-:Y:S02]  /*4350*/  UIADD3 UR6, UPT, UPT, UR5, 0x1, URZ ;  /* 0x0000000105067890 */ /* 0x000fe4000fffe0ff */
[----:B------:R-:W-:Y:S02]  /*4360*/  UIADD3 UR17, UPT, UPT, UR7, 0xc0, URZ ;  /* 0x000000c007117890 */ /* 0x000fe4000fffe0ff */
[----:B------:R-:W-:Y:S01]  /*4370*/  UISETP.NE.AND UP1, UPT, UR6, 0x18, UPT ;  /* 0x000000180600788c */ /* 0x000fe2000bf25270 */
[----:B------:R-:W-:Y:S01]  /*4380*/  PLOP3.LUT P0, PT, PT, PT, UP0, 0x80, 0x8 ;  /* 0x000000000008781c */ /* 0x000fe20003f0f008 */
[----:B------:R-:W-:Y:S02]  /*4390*/  UIADD3 UR15, UPT, UPT, UR15, -0x1, URZ ;  /* 0xffffffff0f0f7890 */ /* 0x000fe4000fffe0ff */
[----:B------:R-:W-:Y:S02]  /*43a0*/  USEL UR8, URZ, 0x1, UP1 ;  /* 0x00000001ff087887 */ /* 0x000fe40008800000 */
[----:B------:R-:W-:Y:S01]  /*43b0*/  USEL UR14, UR6, URZ, UP1 ;  /* 0x000000ff060e7287 */ /* 0x000fe20008800000 */
[----:B------:R-:W-:Y:S01]  /*43c0*/  UMOV UR7, 0x80004020 ;  /* 0x8000402000077882 */ /* 0x000fe20000000000 */
[----:B------:R-:W-:Y:S02]  /*43d0*/  UMOV UR9, 0x80004020 ;  /* 0x8000402000097882 */ /* 0x000fe40000000000 */
[----:B------:R-:W-:Y:S01]  /*43e0*/  @UP0 ULEA UR6, UR14, UR18, 0x3 ;  /* 0x000000120e060291 */ /* 0x000fe2000f8e18ff */
[----:B------:R-:W-:Y:S01]  /*43f0*/  LOP3.LUT R8, R8, UR8, RZ, 0x3c, !PT ;  /* 0x0000000808087c12 */ /* 0x000fe2000f8e3cff */
[----:B------:R-:W-:Y:S01]  /*4400*/  ULEA UR8, UR5, UR21, 0x8 ;  /* 0x0000001505087291 */ /* 0x000fe2000f8e40ff */
[----:B------:R-:W-:Y:S02]  /*4410*/  UMOV UR13, 0x80004020 ;  /* 0x80004020000d7882 */ /* 0x000fe40000000000 */
[----:B-1----:R-:W-:Y:S01]  /*4420*/  @P0 SHF.L.U32 R0, R8, 0x1f, RZ ;  /* 0x0000001f08000819 */ /* 0x002fe200000006ff */
[----:B------:R-:W-:Y:S01]  /*4430*/  UIADD3 UR10, UPT, UPT, UR8, 0x2, URZ ;  /* 0x00000002080a7890 */ /* 0x000fe2000fffe0ff */
[----:B------:R-:W-:Y:S02]  /*4440*/  UMOV UR11, 0x80004020 ;  /* 0x80004020000b7882 */ /* 0x000fe40000000000 */
[----:B------:R2:W3:Y:S01]  /*4450*/  @P0 SYNCS.PHASECHK.TRANS64.TRYWAIT P2, [UR6], R0 ;  /* 0x00000000ff0005a7 */ /* 0x0004e20008041106 */
[----:B------:R-:W-:Y:S03]  /*4460*/  UIMAD UR6, UR5, 0x140, UR4 ;  /* 0x00000140050678a4 */ /* 0x000fe6000f8e0204 */
[----:B------:R-:W-:Y:S01]  /*4470*/  UMOV UR5, UR14 ;  /* 0x0000000e00057c82 */ /* 0x000fe20008000000 */
[----:B------:R-:W-:Y:S05]  /*4480*/  UIADD3 UR12, UPT, UPT, UR6, 0x2, URZ ;  /* 0x00000002060c7890 */ /* 0x000fea000fffe0ff */
[----:B------:R2:W-:Y:S01]  /*4490*/  UTCIMMA gdesc[UR8], gdesc[UR6], tmem[UR19], tmem[UR26], idesc[UR27], UP2 ;  /* 0x00ff1a06080075ea */ /* 0x0005e20009000113 */
[----:B------:R-:W-:Y:S03]  /*44a0*/  UPLOP3.LUT UP2, UPT, UPT, UPT, UPT, 0x80, 0x8 ;  /* 0x000000000008789c */ /* 0x000fe60003f4f070 */
[----:B------:R2:W-:Y:S01]  /*44b0*/  UTCIMMA gdesc[UR10], gdesc[UR12], tmem[UR19], tmem[UR24], idesc[UR25], UPT ;  /* 0x00ff180c0a0075ea */ /* 0x0005e2000b800113 */
[----:B------:R2:W-:Y:S01]  /*44c0*/  UTCBAR.MULTICAST [UR17], URZ, UR20 ;  /* 0x000000ff110073e9 */ /* 0x0005e20008000814 */
[----:B------:R-:W-:Y:S06]  /*44d0*/  BRA.U UP3, `(.L_x_86) ;  /* 0xfffffffd03787547 */ /* 0x000fec000b83ffff */
.L_x_83:
[----:B------:R-:W-:Y:S01]  /*44e0*/  UIADD3 UR5, UPT, UPT, UR22, 0x1, URZ ;  /* 0x0000000116057890 */ /* 0x000fe2000fffe0ff */
[C---:B------:R-:W-:Y:S01]  /*44f0*/  ISETP.NE.AND P0, PT, R10.reuse, 0x2, PT ;  /* 0x000000020a00780c */ /* 0x040fe20003f05270 */
[----:B--2---:R-:W-:Y:S02]  /*4500*/  UIADD3 UR6, UPT, UPT, UR23, 0x1c0, URZ ;  /* 0x000001c017067890 */ /* 0x004fe4000fffe0ff */
[----:B------:R-:W-:Y:S01]  /*4510*/  UISETP.NE.AND UP0, UPT, UR5, 0x4, UPT ;  /* 0x000000040500788c */ /* 0x000fe2000bf05270 */
[----:B-1----:R-:W-:Y:S02]  /*4520*/  SEL R0, RZ, 0x1, P0 ;  /* 0x00000001ff007807 */ /* 0x002fe40000000000 */
[----:B------:R-:W-:Y:S01]  /*4530*/  SEL R10, R10, RZ, P0 ;  /* 0x000000ff0a0a7207 */ /* 0x000fe20000000000 */
[----:B------:R-:W-:Y:S01]  /*4540*/  USEL UR7, URZ, 0x1, UP0 ;  /* 0x00000001ff077887 */ /* 0x000fe20008000000 */
[----:B------:R-:W-:Y:S01]  /*4550*/  LOP3.LUT R9, R9, R0, RZ, 0x3c, !PT ;  /* 0x0000000009097212 */ /* 0x000fe200078e3cff */
[----:B------:R-:W-:Y:S01]  /*4560*/  USEL UR22, UR5, URZ, UP0 ;  /* 0x000000ff05167287 */ /* 0x000fe20008000000 */
[----:B------:R1:W-:Y:S03]  /*4570*/  UTCBAR [UR6], URZ ;  /* 0x000000ff060073e9 */ /* 0x0003e600080000ff */
[----:B------:R-:W-:Y:S01]  /*4580*/  LOP3.LUT R11, R11, UR7, RZ, 0x3c, !PT ;  /* 0x000000070b0b7c12 */ /* 0x000fe2000f8e3cff */
[----:B------:R-:W-:Y:S07]  /*4590*/  @P1 BRA `(.L_x_87) ;  /* 0xfffffff800b41947 */ /* 0x000fee000383ffff */
[----:B------:R-:W2:Y:S01]  /*45a0*/  S2UR UR8, SR_CgaCtaId ;  /* 0x00000000000879c3 */ /* 0x000ea20000008800 */
[----:B------:R-:W-:Y:S01]  /*45b0*/  ELECT P0, URZ, PT ;  /* 0x0000000000ff782f */ /* 0x000fe20003800000 */
[----:B------:R-:W-:Y:S01]  /*45c0*/  IMAD.MOV.U32 R0, RZ, RZ, 0x1 ;  /* 0x00000001ff007424 */ /* 0x000fe200078e00ff */
[----:B------:R-:W-:Y:S01]  /*45d0*/  UIADD3 UR18, UPT, UPT, UR18, 0x1e0, URZ ;  /* 0x000001e012127890 */ /* 0x000fe2000fffe0ff */
[----:B------:R-:W-:Y:S01]  /*45e0*/  SHF.L.U32 R3, R11, 0x1f, RZ ;  /* 0x0000001f0b037819 */ /* 0x000fe200000006ff */
[----:B------:R-:W-:-:S03]  /*45f0*/  UMOV UR4, 0x40 ;  /* 0x0000004000047882 */ /* 0x000fc60000000000 */
[----:B------:R-:W-:Y:S01]  /*4600*/  UVIRTCOUNT.DEALLOC.SMPOOL 0x80 ;  /* 0x000000800000784c */ /* 0x000fe20000000000 */
[----:B--2---:R-:W-:Y:S02]  /*4610*/  ULEA UR8, UR8, UR4, 0x18 ;  /* 0x0000000408087291 */ /* 0x004fe4000f8ec0ff */
[----:B------:R-:W-:-:S07]  /*4620*/  ULEA UR4, UR22, UR18, 0x3 ;  /* 0x0000001216047291 */ /* 0x000fce000f8e18ff */
[----:B------:R2:W-:Y:S02]  /*4630*/  @P0 STS.U8 [UR8+0x1c], R0 ;  /* 0x00001c00ff000988 */ /* 0x0005e40008000008 */
[----:B------:R-:W4:Y:S02]  /*4640*/  SYNCS.PHASECHK.TRANS64.TRYWAIT P0, [UR4], R3 ;  /* 0x00000003ff0075a7 */ /* 0x000f240008001104 */
[----:B--2-4-:R-:W-:Y:S05]  /*4650*/  @!P0 BRA `(.L_x_88) ;  /* 0x0000004400188947 */ /* 0x014fea0003800000 */
.L_x_182:
[----:B------:R-:W-:-:S04]  /*4660*/  UIADD3 UR4, UPT, UPT, UR22, 0x1, URZ ;  /* 0x0000000116047890 */ /* 0x000fc8000fffe0ff */
[----:B------:R-:W-:-:S04]  /*4670*/  UISETP.NE.AND UP0, UPT, UR4, 0x4, UPT ;  /* 0x000000040400788c */ /* 0x000fc8000bf05270 */
[----:B-1----:R-:W-:Y:S02]  /*4680*/  USEL UR6, URZ, 0x1, UP0 ;  /* 0x00000001ff067887 */ /* 0x002fe40008000000 */
[----:B------:R-:W-:-:S04]  /*4690*/  USEL UR4, UR4, URZ, UP0 ;  /* 0x000000ff04047287 */ /* 0x000fc80008000000 */
[----:B------:R-:W-:Y:S01]  /*46a0*/  ULEA UR5, UR4, UR18, 0x3 ;  /* 0x0000001204057291 */ /* 0x000fe2000f8e18ff */
[----:B------:R-:W-:-:S04]  /*46b0*/  LOP3.LUT R2, R11, UR6, RZ, 0x3c, !PT ;  /* 0x000000060b027c12 */ /* 0x000fc8000f8e3cff */
[----:B--2---:R-:W-:-:S04]  /*46c0*/  SHF.L.U32 R3, R2, 0x1f, RZ ;  /* 0x0000001f02037819 */ /* 0x004fc800000006ff */
[----:B------:R-:W1:Y:S02]  /*46d0*/  SYNCS.PHASECHK.TRANS64.TRYWAIT P0, [UR5], R3 ;  /* 0x00000003ff0075a7 */ /* 0x000e640008001105 */
[----:B-1----:R-:W-:Y:S05]  /*46e0*/  @!P0 BRA `(.L_x_89) ;  /* 0x00000044000c8947 */ /* 0x002fea0003800000 */
.L_x_184:
        /* <DEDUP_REMOVED lines=9> */
.L_x_186:
[----:B------:R-:W-:-:S04]  /*4780*/  UIADD3 UR4, UPT, UPT, UR4, 0x1, URZ ;  /* 0x0000000104047890 */ /* 0x000fc8000fffe0ff */
[----:B------:R-:W-:-:S04]  /*4790*/  UISETP.NE.AND UP0, UPT, UR4, 0x4, UPT ;  /* 0x000000040400788c */ /* 0x000fc8000bf05270 */
[----:B------:R-:W-:Y:S02]  /*47a0*/  USEL UR5, URZ, 0x1, UP0 ;  /* 0x00000001ff057887 */ /* 0x000fe40008000000 */
[----:B------:R-:W-:-:S04]  /*47b0*/  USEL UR4, UR4, URZ, UP0 ;  /* 0x000000ff04047287 */ /* 0x000fc80008000000 */
[----:B------:R-:W-:Y:S01]  /*47c0*/  ULEA UR4, UR4, UR18, 0x3 ;  /* 0x0000001204047291 */ /* 0x000fe2000f8e18ff */
[----:B-1----:R-:W-:-:S04]  /*47d0*/  LOP3.LUT R3, R2, UR5, RZ, 0x3c, !PT ;  /* 0x0000000502037c12 */ /* 0x002fc8000f8e3cff */
[----:B------:R-:W-:-:S04]  /*47e0*/  SHF.L.U32 R3, R3, 0x1f, RZ ;  /* 0x0000001f03037819 */ /* 0x000fc800000006ff */
[----:B------:R-:W1:Y:S02]  /*47f0*/  SYNCS.PHASECHK.TRANS64.TRYWAIT P0, [UR4], R3 ;  /* 0x00000003ff0075a7 */ /* 0x000e640008001104 */
[----:B-1----:R-:W-:Y:S05]  /*4800*/  @!P0 BRA `(.L_x_91) ;  /* 0x0000004000f48947 */ /* 0x002fea0003800000 */
.L_x_188:
[----:B------:R-:W-:Y:S01]  /*4810*/  NOP ;  /* 0x0000000000007918 */ /* 0x000fe20000000000 */
[----:B-1----:R-:W1:Y:S01]  /*4820*/  LDS R0, [UR8+0x14] ;  /* 0x00001408ff007984 */ /* 0x002e620008000800 */
[----:B------:R-:W-:Y:S01]  /*4830*/  ULOP3.LUT UR4, UR30, 0xffff, URZ, 0xc0, !UPT ;  /* 0x0000ffff1e047892 */ /* 0x000fe2000f8ec0ff */
[----:B------:R-:W-:Y:S01]  /*4840*/  UMOV UR5, 0xffff ;  /* 0x0000ffff00057882 */ /* 0x000fe20000000000 */
[----:B------:R-:W-:Y:S02]  /*4850*/  UMOV UR6, 0x1 ;  /* 0x0000000100067882 */ /* 0x000fe40000000000 */
[----:B------:R-:W-:-:S04]  /*4860*/  USHF.R.U32.HI UR4, URZ, 0x5, UR4 ;  /* 0x00000005ff047899 */ /* 0x000fc80008011604 */
[----:B------:R-:W-:Y:S02]  /*4870*/  USHF.L.U32 UR5, UR5, UR4, URZ ;  /* 0x0000000405057299 */ /* 0x000fe400080006ff */
[----:B------:R-:W-:-:S04]  /*4880*/  USHF.L.U32 UR4, UR6, UR4, URZ ;  /* 0x0000000406047299 */ /* 0x000fc800080006ff */
[----:B-1----:R-:W-:-:S04]  /*4890*/  LOP3.LUT R0, R0, UR5, RZ, 0xc0, !PT ;  /* 0x0000000500007c12 */ /* 0x002fc8000f8ec0ff */
[----:B------:R-:W-:-:S13]  /*48a0*/  ISETP.NE.AND P0, PT, R0, UR5, PT ;  /* 0x0000000500007c0c */ /* 0x000fda000bf05270 */
[----:B------:R-:W-:Y:S05]  /*48b0*/  @P0 BRA `(.L_x_92) ;  /* 0x0000000000580947 */ /* 0x000fea0003800000 */
[----:B------:R-:W1:Y:S02]  /*48c0*/  LDS R0, [UR8+0x18] ;  /* 0x00001808ff007984 */ /* 0x000e640008000800 */
[----:B-1----:R-:W-:-:S04]  /*48d0*/  LOP3.LUT R0, R0, UR4, RZ, 0xc0, !PT ;  /* 0x0000000400007c12 */ /* 0x002fc8000f8ec0ff */
[----:B------:R-:W-:-:S13]  /*48e0*/  ISETP.NE.AND P0, PT, R0, UR4, PT ;  /* 0x0000000400007c0c */ /* 0x000fda000bf05270 */
[----:B------:R-:W-:Y:S05]  /*48f0*/  @P0 BRA `(.L_x_93) ;  /* 0x00000000003c0947 */ /* 0x000fea0003800000 */
[----:B------:R-:W1:Y:S01]  /*4900*/  S2R R2, SR_LANEID ;  /* 0x0000000000027919 */ /* 0x000e620000000000 */
[----:B------:R-:W-:Y:S01]  /*4910*/  ULOP3.LUT UR5, URZ, UR5, URZ, 0x33, !UPT ;  /* 0x00000005ff057292 */ /* 0x000fe2000f8e33ff */
[----:B------:R-:W-:Y:S01]  /*4920*/  LOP3.LUT R4, RZ, UR4, RZ, 0x33, !PT ;  /* 0x00000004ff047c12 */ /* 0x000fe2000f8e33ff */
[----:B------:R-:W-:Y:S02]  /*4930*/  VOTEU.ANY UR4, UPT, PT ;  /* 0x0000000000047886 */ /* 0x000fe400038e0100 */
[----:B------:R-:W-:Y:S01]  /*4940*/  UFLO.U32 UR4, UR4 ;  /* 0x00000004000472bd */ /* 0x000fe200080e0000 */
[----:B------:R-:W2:Y:S01]  /*4950*/  REDUX UR6, R4 ;  /* 0x00000000040673c4 */ /* 0x000ea20000000000 */
[----:B------:R-:W-:-:S06]  /*4960*/  IMAD.U32 R0, RZ, RZ, UR5 ;  /* 0x00000005ff007e24 */ /* 0x000fcc000f8e00ff */
[----:B------:R4:W-:Y:S01]  /*4970*/  UTCATOMSWS.AND URZ, UR5 ;  /* 0x0000000500ff79e3 */ /* 0x0009e20008000000 */
[----:B------:R-:W3:Y:S01]  /*4980*/  REDUX UR7, R0 ;  /* 0x00000000000773c4 */ /* 0x000ee20000000000 */
[----:B-1----:R-:W-:Y:S01]  /*4990*/  ISETP.EQ.U32.AND P0, PT, R2, UR4, PT ;  /* 0x0000000402007c0c */ /* 0x002fe2000bf02070 */
[----:B--2---:R-:W-:Y:S01]  /*49a0*/  IMAD.U32 R2, RZ, RZ, UR6 ;  /* 0x00000006ff027e24 */ /* 0x004fe2000f8e00ff */
[----:B---3--:R-:W-:-:S11]  /*49b0*/  MOV R3, UR7 ;  /* 0x0000000700037c02 */ /* 0x008fd60008000f00 */
[----:B------:R4:W-:Y:S04]  /*49c0*/  @P0 ATOMS.AND RZ, [UR8+0x14], R3 ;  /* 0x00001403ffff098c */ /* 0x0009e8000a800008 */
[----:B------:R4:W-:Y:S01]  /*49d0*/  @P0 ATOMS.AND RZ, [UR8+0x18], R2 ;  /* 0x00001802ffff098c */ /* 0x0009e2000a800008 */
[----:B------:R-:W-:Y:S05]  /*49e0*/  BRA `(.L_x_94) ;  /* 0x0000000000147947 */ /* 0x000fea0003800000 */
.L_x_93:
[----:B------:R-:W-:Y:S02]  /*49f0*/  MOV R2, 0x4a10 ;  /* 0x00004a1000027802 */ /* 0x000fe40000000f00 */
[----:B---3-5:R-:W-:Y:S05]  /*4a00*/  CALL.REL.NOINC `($__internal_0_$__cuda_sm10x_tcgen05_guardrail_trap_col_being_dealloced_not_returned_by_alloc) ;  /* 0x0000004400147944 */ /* 0x028fea0003c00000 */
[----:B------:R-:W-:Y:S05]  /*4a10*/  BRA `(.L_x_94) ;  /* 0x0000000000087947 */ /* 0x000fea0003800000 */
.L_x_92:
[----:B------:R-:W-:Y:S02]  /*4a20*/  MOV R2, 0x4a40 ;  /* 0x00004a4000027802 */ /* 0x000fe40000000f00 */
[----:B---3-5:R-:W-:Y:S05]  /*4a30*/  CALL.REL.NOINC `($__internal_2_$__cuda_sm10x_tcgen05_guardrail_trap_unallocated_columns_being_dealloced) ;  /* 0x0000004400207944 */ /* 0x028fea0003c00000 */
.L_x_94:
[----:B------:R-:W-:Y:S01]  /*4a40*/  NOP ;  /* 0x0000000000007918 */ /* 0x000fe20000000000 */
[----:B----4-:R-:W-:Y:S05]  /*4a50*/  EXIT ;  /* 0x000000000000794d */ /* 0x010fea0003800000 */
.L_x_76:
[----:B------:R-:W-:-:S09]  /*4a60*/  UISETP.NE.OR UP0, UPT, UR20, 0x3, !UP3 ;  /* 0x000000031400788c */ /* 0x000fd2000df05670 */
[----:B------:R-:W-:Y:S05]  /*4a70*/  BRA.U UP0, `(.L_x_95) ;  /* 0x0000000d00947547 */ /* 0x000fea000b800000 */
[----:B------:R-:W2:Y:S01]  /*4a80*/  LDCU.64 UR4, c[0x0][0x888] ;  /* 0x00011100ff0477ac */ /* 0x000ea20008000a00 */
[----:B------:R-:W3:Y:S01]  /*4a90*/  LDC.64 R12, c[0x0][0x348] ;  /* 0x0000d200ff0c7b82 */ /* 0x000ee20000000a00 */
[----:B------:R-:W-:Y:S02]  /*4aa0*/  HFMA2 R9, -RZ, RZ, 0, 0 ;  /* 0x00000000ff097431 */ /* 0x000fe400000001ff */
[----:B------:R-:W-:Y:S01]  /*4ab0*/  IMAD.MOV.U32 R11, RZ, RZ, 0x1 ;  /* 0x00000001ff0b7424 */ /* 0x000fe200078e00ff */
[----:B------:R-:W4:Y:S01]  /*4ac0*/  LDCU UR38, c[0x0][0x370] ;  /* 0x00006e00ff2677ac */ /* 0x000f220008000800 */
[----:B------:R-:W-:Y:S01]  /*4ad0*/  IMAD.MOV.U32 R10, RZ, RZ, RZ ;  /* 0x000000ffff0a7224 */ /* 0x000fe200078e00ff */
[----:B------:R-:W-:Y:S01]  /*4ae0*/  MOV R8, 0x1400 ;  /* 0x0000140000087802 */ /* 0x000fe20000000f00 */
[----:B------:R-:W4:Y:S01]  /*4af0*/  LDCU.128 UR52, c[0x0][0xb10] ;  /* 0x00016200ff3477ac */ /* 0x000f220008000c00 */
[----:B------:R-:W1:Y:S01]  /*4b00*/  LDCU UR37, c[0x0][0x374] ;  /* 0x00006e80ff2577ac */ /* 0x000e620008000800 */
[----:B------:R-:W1:Y:S01]  /*4b10*/  LDCU.64 UR30, c[0x0][0x890] ;  /* 0x00011200ff1e77ac */ /* 0x000e620008000a00 */
[----:B--2---:R-:W-:Y:S01]  /*4b20*/  UISETP.NE.U32.AND UP0, UPT, UR4, URZ, UPT ;  /* 0x000000ff0400728c */ /* 0x004fe2000bf05070 */
[----:B------:R-:W2:Y:S01]  /*4b30*/  LDCU UR15, c[0x0][0xb0c] ;  /* 0x00016180ff0f77ac */ /* 0x000ea20008000800 */
[----:B------:R-:W3:Y:S01]  /*4b40*/  LDCU UR43, c[0x0][0xb20] ;  /* 0x00016400ff2b77ac */ /* 0x000ee20008000800 */
[----:B------:R-:W3:Y:S01]  /*4b50*/  LDCU UR4, c[0x0][0xb30] ;  /* 0x00016600ff0477ac */ /* 0x000ee20008000800 */
[----:B------:R-:W-:Y:S01]  /*4b60*/  UMOV UR21, 0x400 ;  /* 0x0000040000157882 */ /* 0x000fe20000000000 */
[----:B----4-:R-:W-:-:S02]  /*4b70*/  UIMAD.WIDE.U32 UR6, UR38, UR52, URZ ;  /* 0x00000034260672a5 */ /* 0x010fc4000f8e00ff */
[----:B-1----:R-:W-:Y:S02]  /*4b80*/  UIMAD.WIDE.U32 UR8, UR37, UR55, URZ ;  /* 0x00000037250872a5 */ /* 0x002fe4000f8e00ff */
[----:B------:R-:W-:Y:S02]  /*4b90*/  ULEA UR21, UR50, UR21, 0x18 ;  /* 0x0000001532157291 */ /* 0x000fe4000f8ec0ff */
[----:B------:R-:W-:Y:S02]  /*4ba0*/  UISETP.NE.AND.EX UP5, UPT, UR5, URZ, UPT, UP0 ;  /* 0x000000ff0500728c */ /* 0x000fe4000bfa5300 */
[----:B------:R-:W-:Y:S02]  /*4bb0*/  UISETP.NE.U32.AND UP6, UPT, UR30, URZ, UPT ;  /* 0x000000ff1e00728c */ /* 0x000fe4000bfc5070 */
[----:B------:R-:W-:Y:S02]  /*4bc0*/  UIADD3 UR5, UPT, UPT, UR21, 0x180, URZ ;  /* 0x0000018015057890 */ /* 0x000fe4000fffe0ff */
[----:B------:R-:W-:Y:S01]  /*4bd0*/  UISETP.NE.AND UP0, UPT, UR41, 0x1, UPT ;  /* 0x000000012900788c */ /* 0x000fe2000bf05270 */
[----:B------:R-:W-:Y:S01]  /*4be0*/  UMOV UR40, UR7 ;  /* 0x0000000700287c82 */ /* 0x000fe20008000000 */
[----:B------:R-:W-:Y:S01]  /*4bf0*/  UMOV UR39, UR9 ;  /* 0x0000000900277c82 */ /* 0x000fe20008000000 */
[----:B------:R-:W-:-:S02]  /*4c00*/  USEL UR42, URZ, 0x1, UP4 ;  /* 0x00000001ff2a7887 */ /* 0x000fc4000a000000 */
[----:B--2---:R-:W-:Y:S02]  /*4c10*/  UISETP.NE.AND UP0, UPT, UR15, 0x1, UPT ;  /* 0x000000010f00788c */ /* 0x004fe4000bf05270 */
[----:B------:R-:W-:Y:S02]  /*4c20*/  UPLOP3.LUT UP1, UPT, UPT, UPT, UPT, 0x40, 0x4 ;  /* 0x000000000004789c */ /* 0x000fe40003f2e870 */
[----:B------:R-:W-:Y:S01]  /*4c30*/  UISETP.GE.AND UP3, UPT, UR41, 0x1, UPT ;  /* 0x000000012900788c */ /* 0x000fe2000bf66270 */
[----:B------:R-:W1:Y:S01]  /*4c40*/  LDCU.64 UR22, c[0x0][0xb28] ;  /* 0x00016500ff1677ac */ /* 0x000e620008000a00 */
[----:B------:R-:W-:Y:S02]  /*4c50*/  UISETP.NE.AND.EX UP6, UPT, UR31, URZ, UPT, UP6 ;  /* 0x000000ff1f00728c */ /* 0x000fe4000bfc5360 */
[----:B------:R-:W-:Y:S02]  /*4c60*/  UPRMT UR50, UR50, 0x654, UR5 ;  /* 0x0000065432327896 */ /* 0x000fe40008000005 */
[----:B------:R-:W-:-:S02]  /*4c70*/  USHF.R.U32.HI UR40, URZ, UR53, UR40 ;  /* 0x00000035ff287299 */ /* 0x000fc40008011628 */
[----:B---3--:R-:W-:Y:S02]  /*4c80*/  USHF.R.U32.HI UR39, URZ, UR43, UR39 ;  /* 0x0000002bff277299 */ /* 0x008fe40008011627 */
[----:B------:R-:W-:Y:S02]  /*4c90*/  UISETP.NE.AND UP0, UPT, UR54, 0x1, UPT ;  /* 0x000000013600788c */ /* 0x000fe4000bf05270 */
[----:B------:R-:W-:-:S11]  /*4ca0*/  UISETP.NE.AND UP4, UPT, UR4, 0x1, UPT ;  /* 0x000000010400788c */ /* 0x000fd6000bf85270 */
.L_x_103:
[C---:B------:R-:W-:Y:S02]  /*4cb0*/  LEA R3, R10.reuse, UR21, 0x3 ;  /* 0x000000150a037c11 */ /* 0x040fe4000f8e18ff */
[----:B------:R-:W-:Y:S02]  /*4cc0*/  SHF.L.U32 R0, R9, 0x1f, RZ ;  /* 0x0000001f09007819 */ /* 0x000fe400000006ff */
[----:B------:R-:W-:Y:S02]  /*4cd0*/  LEA R5, R10, UR21, 0x4 ;  /* 0x000000150a057c11 */ /* 0x000fe4000f8e20ff */
[----:B--2---:R-:W2:Y:S02]  /*4ce0*/  SYNCS.PHASECHK.TRANS64.TRYWAIT P0, [R3+URZ+0x1a0], R0 ;  /* 0x0001a000030075a7 */ /* 0x004ea400080011ff */
[----:B--2---:R-:W-:Y:S05]  /*4cf0*/  @!P0 BRA `(.L_x_96) ;  /* 0x0000003c00d08947 */ /* 0x004fea0003800000 */
.L_x_189:
[----:B------:R-:W3:Y:S01]  /*4d00*/  LDS.128 R4, [R5+0x230] ;  /* 0x0002300005047984 */ /* 0x000ee20000000c00 */
[----:B------:R-:W-:Y:S01]  /*4d10*/  UISETP.GE.AND UP0, UPT, UR41, 0x1, UPT ;  /* 0x000000012900788c */ /* 0x000fe2000bf06270 */
[----:B------:R-:W-:Y:S01]  /*4d20*/  @!PT LDS RZ, [RZ] ;  /* 0x00000000fffff984 */ /* 0x000fe20000000800 */
[----:B------:R-:W-:Y:S01]  /*4d30*/  @!PT LDS RZ, [RZ] ;  /* 0x00000000fffff984 */ /* 0x000fe20000000800 */
[----:B------:R-:W-:Y:S01]  /*4d40*/  @!PT LDS RZ, [RZ] ;  /* 0x00000000fffff984 */ /* 0x000fe20000000800 */
[----:B------:R-:W-:Y:S01]  /*4d50*/  @!PT LDS RZ, [RZ] ;  /* 0x00000000fffff984 */ /* 0x000fe20000000800 */
[----:B------:R4:W-:Y:S06]  /*4d60*/  MEMBAR.ALL.CTA ;  /* 0x0000000000007992 */ /* 0x0009ec0000008000 */
[----:B----4-:R-:W4:Y:S01]  /*4d70*/  FENCE.VIEW.ASYNC.S ;  /* 0x00000000000073c6 */ /* 0x010f220000000000 */
[----:B---3--:R-:W-:Y:S11]  /*4d80*/  LOP3.LUT P0, RZ, R6, 0x1, RZ, 0xc0, !PT ;  /* 0x0000000106ff7812 */ /* 0x008ff6000780c0ff */
[----:B------:R-:W-:Y:S02]  /*4d90*/  @!UPT UIADD3 URZ, UPT, UPT, URZ, URZ, URZ ;  /* 0x000000fffffff290 */ /* 0x000fe4000fffe0ff */
[----:B----4-:R-:W-:Y:S01]  /*4da0*/  VOTEU.ANY UP3, P0 ;  /* 0x0000000000ff7886 */ /* 0x010fe20000060100 */
[----:B------:R-:W-:Y:S11]  /*4db0*/  PLOP3.LUT P0, PT, PT, PT, UP3, 0x80, 0x8 ;  /* 0x000000000008781c */ /* 0x000ff60003f0f038 */
[----:B------:R-:W-:Y:S02]  /*4dc0*/  @!UPT UIADD3 URZ, UPT, UPT, URZ, URZ, URZ ;  /* 0x000000fffffff290 */ /* 0x000fe4000fffe0ff */
[----:B--2---:R-:W-:Y:S02]  /*4dd0*/  @P0 SHF.R.U32.HI R0, RZ, 0x10, R5 ;  /* 0x00000010ff000819 */ /* 0x004fe40000011605 */
[----:B------:R-:W-:Y:S02]  /*4de0*/  @P0 MOV R2, R4 ;  /* 0x0000000400020202 */ /* 0x000fe40000000f00 */
[----:B------:R-:W-:Y:S01]  /*4df0*/  @P0 R2UR UR4, R0 ;  /* 0x00000000000402ca */ /* 0x000fe200000e0000 */
[----:B------:R-:W-:Y:S01]  /*4e00*/  VIADD R0, R3, 0x1b0 ;  /* 0x000001b003007836 */ /* 0x000fe20000000000 */
[----:B------:R-:W-:Y:S02]  /*4e10*/  @P0 LOP3.LUT R4, R5, 0xffff, RZ, 0xc0, !PT ;  /* 0x0000ffff05040812 */ /* 0x000fe400078ec0ff */
[----:B------:R-:W-:Y:S02]  /*4e20*/  @P0 R2UR UR6, R2 ;  /* 0x00000000020602ca */ /* 0x000fe400000e0000 */
[----:B------:R-:W-:Y:S02]  /*4e30*/  PRMT R0, RZ, 0x654, R0 ;  /* 0x00000654ff007816 */ /* 0x000fe40000000000 */
[----:B------:R-:W-:Y:S02]  /*4e40*/  @P0 R2UR UR5, R4 ;  /* 0x00000000040502ca */ /* 0x000fe400000e0000 */
[----:B------:R2:W-:Y:S03]  /*4e50*/  SYNCS.ARRIVE.TRANS64.RED.A1T0 RZ, [R0+URZ], RZ ;  /* 0x000000ff00ff79a7 */ /* 0x0005e600081004ff */
[----:B------:R-:W-:Y:S04]  /*4e60*/  @UP3 UMOV UR29, UR4 ;  /* 0x00000004001d3c82 */ /* 0x000fe80008000000 */
[----:B------:R-:W-:Y:S04]  /*4e70*/  @UP3 UMOV UR14, UR6 ;  /* 0x00000006000e3c82 */ /* 0x000fe80008000000 */
[----:B------:R-:W-:Y:S01]  /*4e80*/  @UP3 UMOV UR13, UR5 ;  /* 0x00000005000d3c82 */ /* 0x000fe20008000000 */
[----:B------:R-:W-:Y:S05]  /*4e90*/  BRA.U !UP0, `(.L_x_97) ;  /* 0x0000000108c07547 */ /* 0x000fea000b800000 */
[----:B------:R-:W-:Y:S02]  /*4ea0*/  UIMAD.WIDE.U32 UR8, UR13, UR55, URZ ;  /* 0x000000370d0872a5 */ /* 0x000fe4000f8e00ff */
[----:B------:R-:W-:Y:S02]  /*4eb0*/  UP2UR UR12, UPR, URZ, 0x4 ;  /* 0x00000004ff0c7883 */ /* 0x000fe40008000000 */
[----:B------:R-:W-:Y:S02]  /*4ec0*/  UISETP.NE.AND UP2, UPT, UR54, 0x1, UPT ;  /* 0x000000013600788c */ /* 0x000fe4000bf45270 */
[----:B------:R-:W-:Y:S02]  /*4ed0*/  UIMAD.WIDE.U32 UR10, UR14, UR52, URZ ;  /* 0x000000340e0a72a5 */ /* 0x000fe4000f8e00ff */
[----:B------:R-:W-:Y:S02]  /*4ee0*/  USEL UR4, UR37, UR39, !UP2 ;  /* 0x0000002725047287 */ /* 0x000fe4000d000000 */
[----:B------:R-:W-:Y:S02]  /*4ef0*/  UISETP.NE.AND UP0, UPT, UR15, 0x1, UPT ;  /* 0x000000010f00788c */ /* 0x000fe4000bf05270 */
[----:B------:R-:W-:Y:S02]  /*4f00*/  UP2UR UR20, UPR, URZ, 0x2 ;  /* 0x00000002ff147883 */ /* 0x000fe40008000000 */
[----:B------:R-:W-:Y:S02]  /*4f10*/  UISETP.NE.AND UP1, UPT, UR41, 0x1, UPT ;  /* 0x000000012900788c */ /* 0x000fe4000bf25270 */
[----:B-1----:R-:W-:Y:S02]  /*4f20*/  UIMAD.WIDE.U32 UR16, UR4, UR22, URZ ;  /* 0x00000016041072a5 */ /* 0x002fe4000f8e00ff */
[----:B------:R-:W-:Y:S01]  /*4f30*/  USEL UR7, UR38, UR40, !UP0 ;  /* 0x0000002826077287 */ /* 0x000fe2000c000000 */
[----:B------:R-:W-:Y:S02]  /*4f40*/  UMOV UR5, UR9 ;  /* 0x0000000900057c82 */ /* 0x000fe40008000000 */
[----:B------:R-:W-:Y:S02]  /*4f50*/  USHF.R.U32.HI UR6, URZ, UR43, UR5 ;  /* 0x0000002bff067299 */ /* 0x000fe40008011605 */
[----:B------:R-:W-:Y:S02]  /*4f60*/  UIMAD.WIDE.U32 UR18, UR7, UR22, URZ ;  /* 0x00000016071272a5 */ /* 0x000fe4000f8e00ff */
[----:B------:R-:W-:Y:S02]  /*4f70*/  USEL UR6, UR13, UR6, !UP2 ;  /* 0x000000060d067287 */ /* 0x000fe4000d000000 */
[----:B------:R-:W-:Y:S01]  /*4f80*/  UISETP.NE.AND UP2, UPT, UR12, URZ, UPT ;  /* 0x000000ff0c00728c */ /* 0x000fe2000bf45270 */
[----:B------:R-:W-:Y:S01]  /*4f90*/  UMOV UR5, UR11 ;  /* 0x0000000b00057c82 */ /* 0x000fe20008000000 */
[----:B------:R-:W-:Y:S02]  /*4fa0*/  UIMAD.WIDE.U32 UR10, UR6, UR22, URZ ;  /* 0x00000016060a72a5 */ /* 0x000fe4000f8e00ff */
[----:B------:R-:W-:Y:S03]  /*4fb0*/  USHF.R.U32.HI UR8, URZ, UR53, UR5 ;  /* 0x00000035ff087299 */ /* 0x000fe60008011605 */
[----:B------:R-:W-:Y:S02]  /*4fc0*/  UMOV UR5, UR17 ;  /* 0x0000001100057c82 */ /* 0x000fe40008000000 */
[----:B------:R-:W-:Y:S03]  /*4fd0*/  @UP1 USHF.R.U32.HI UR4, URZ, UR23, UR5 ;  /* 0x00000017ff041299 */ /* 0x000fe60008011605 */
[----:B------:R-:W-:Y:S01]  /*4fe0*/  UMOV UR5, UR19 ;  /* 0x0000001300057c82 */ /* 0x000fe20008000000 */
[----:B------:R-:W-:Y:S02]  /*4ff0*/  UIMAD UR4, UR41, UR4, URZ ;  /* 0x00000004290472a4 */ /* 0x000fe4000f8e02ff */
[----:B------:R-:W-:Y:S02]  /*5000*/  @UP1 USHF.R.U32.HI UR7, URZ, UR23, UR5 ;  /* 0x00000017ff071299 */ /* 0x000fe40008011605 */
[----:B------:R-:W-:Y:S02]  /*5010*/  USEL UR5, UR14, UR8, !UP0 ;  /* 0x000000080e057287 */ /* 0x000fe4000c000000 */
[----:B------:R-:W-:Y:S02]  /*5020*/  UIMAD UR8, UR41, UR7, URZ ;  /* 0x00000007290872a4 */ /* 0x000fe4000f8e02ff */
[----:B------:R-:W-:Y:S03]  /*5030*/  UISETP.GE.AND UP0, UPT, UR6, UR4, UPT ;  /* 0x000000040600728c */ /* 0x000fe6000bf06270 */
[----:B------:R-:W-:Y:S01]  /*5040*/  UMOV UR4, UR11 ;  /* 0x0000000b00047c82 */ /* 0x000fe20008000000 */
[----:B------:R-:W-:Y:S02]  /*5050*/  UISETP.GE.OR UP0, UPT, UR5, UR8, UP0 ;  /* 0x000000080500728c */ /* 0x000fe40008706670 */
[----:B------:R-:W-:Y:S02]  /*5060*/  USHF.R.U32.HI UR4, URZ, UR23, UR4 ;  /* 0x00000017ff047299 */ /* 0x000fe40008011604 */
[----:B------:R-:W-:Y:S02]  /*5070*/  UIMAD.WIDE.U32 UR8, UR5, UR22, URZ ;  /* 0x00000016050872a5 */ /* 0x000fe4000f8e00ff */
[----:B------:R-:W-:Y:S04]  /*5080*/  USEL UR10, UR6, UR4, !UP1 ;  /* 0x00000004060a7287 */ /* 0x000fe8000c800000 */
[----:B------:R-:W-:Y:S01]  /*5090*/  UIADD3 UR11, UPT, UPT, -UR10, URZ, URZ ;  /* 0x000000ff0a0b7290 */ /* 0x000fe2000fffe1ff */
[----:B------:R-:W-:Y:S02]  /*50a0*/  @!UP0 UMOV UR4, UR9 ;  /* 0x0000000900048c82 */ /* 0x000fe40008000000 */
[----:B------:R-:W-:Y:S02]  /*50b0*/  @!UP0 USHF.R.U32.HI UR4, URZ, UR23, UR4 ;  /* 0x00000017ff048299 */ /* 0x000fe40008011604 */
[----:B------:R-:W-:Y:S02]  /*50c0*/  UIMAD UR8, UR41, UR11, UR6 ;  /* 0x0000000b290872a4 */ /* 0x000fe4000f8e0206 */
[----:B------:R-:W-:Y:S02]  /*50d0*/  @!UP0 USEL UR4, UR5, UR4, !UP1 ;  /* 0x0000000405048287 */ /* 0x000fe4000c800000 */
[----:B------:R-:W-:Y:S02]  /*50e0*/  UISETP.NE.AND UP1, UPT, UR20, URZ, UPT ;  /* 0x000000ff1400728c */ /* 0x000fe4000bf25270 */
[----:B------:R-:W-:Y:S02]  /*50f0*/  @!UP0 UIMAD UR7, UR7, UR8, UR4 ;  /* 0x00000008070782a4 */ /* 0x000fe4000f8e0204 */
[----:B------:R-:W-:Y:S02]  /*5100*/  @!UP0 UIADD3 UR9, UPT, UPT, UR10, -UR4, URZ ;  /* 0x800000040a098290 */ /* 0x000fe4000fffe0ff */
[----:B------:R-:W-:Y:S02]  /*5110*/  UIADD3 UR8, UPT, UPT, -UR6, URZ, URZ ;  /* 0x000000ff06087290 */ /* 0x000fe4000fffe1ff */
[----:B------:R-:W-:Y:S02]  /*5120*/  UIADD3 UR4, UPT, UPT, -UR5, URZ, URZ ;  /* 0x000000ff05047290 */ /* 0x000fe4000fffe1ff */
[----:B------:R-:W-:Y:S03]  /*5130*/  @!UP0 UIMAD UR6, UR9, UR41, UR5 ;  /* 0x00000029090682a4 */ /* 0x000fe6000f8e0205 */
[----:B------:R-:W-:Y:S01]  /*5140*/  @!UP0 UMOV UR5, UR7 ;  /* 0x0000000700058c82 */ /* 0x000fe20008000000 */
[----:B------:R-:W-:Y:S02]  /*5150*/  UIMAD UR7, UR15, UR4, UR14 ;  /* 0x000000040f0772a4 */ /* 0x000fe4000f8e020e */
[----:B------:R-:W-:Y:S02]  /*5160*/  UIMAD UR4, UR54, UR8, UR13 ;  /* 0x00000008360472a4 */ /* 0x000fe4000f8e020d */
[----:B------:R-:W-:Y:S02]  /*5170*/  UIMAD UR14, UR5, UR15, UR7 ;  /* 0x0000000f050e72a4 */ /* 0x000fe4000f8e0207 */
[----:B------:R-:W-:Y:S11]  /*5180*/  UIMAD UR13, UR6, UR54, UR4 ;  /* 0x00000036060d72a4 */ /* 0x000ff6000f8e0204 */
[----:B------:R-:W-:Y:S01]  /*5190*/  @!UPT UIADD3 URZ, UPT, UPT, URZ, URZ, URZ ;  /* 0x000000fffffff290 */ /* 0x000fe2000fffe0ff */
.L_x_97:
[----:B------:R-:W3:Y:S01]  /*51a0*/  @!UP4 LDCU.128 UR8, c[0x0][0xb10] ;  /* 0x00016200ff08c7ac */ /* 0x000ee20008000c00 */
[----:B------:R-:W-:Y:S02]  /*51b0*/  ISETP.NE.U32.AND P0, PT, RZ, UR30, PT ;  /* 0x0000001eff007c0c */ /* 0x000fe4000bf05070 */
[----:B------:R-:W-:Y:S02]  /*51c0*/  SHF.L.U32 R2, R11, 0x1f, RZ ;  /* 0x0000001f0b027819 */ /* 0x000fe400000006ff */
[----:B------:R-:W-:Y:S01]  /*51d0*/  ISETP.NE.AND.EX P0, PT, RZ, UR31, PT, P0 ;  /* 0x0000001fff007c0c */ /* 0x000fe2000bf05300 */
[----:B------:R-:W4:Y:S01]  /*51e0*/  @!UP4 LDCU UR5, c[0x0][0xb0c] ;  /* 0x00016180ff05c7ac */ /* 0x000f220008000800 */
[----:B---3--:R-:W-:Y:S07]  /*51f0*/  UIMAD.WIDE.U32 UR6, UR14, UR8, URZ ;  /* 0x000000080e0672a5 */ /* 0x008fee000f8e00ff */
[----:B------:R-:W-:Y:S01]  /*5200*/  @!UP4 UMOV UR4, UR7 ;  /* 0x000000070004cc82 */ /* 0x000fe20008000000 */
[----:B----4-:R-:W-:Y:S02]  /*5210*/  @!UP4 UISETP.NE.AND UP0, UPT, UR5, 0x1, UPT ;  /* 0x000000010500c88c */ /* 0x010fe4000bf05270 */
[----:B------:R-:W-:Y:S02]  /*5220*/  @!UP4 USHF.R.U32.HI UR4, URZ, UR9, UR4 ;  /* 0x00000009ff04c299 */ /* 0x000fe40008011604 */
[----:B------:R-:W-:Y:S02]  /*5230*/  UIMAD.WIDE.U32 UR6, UR13, UR11, URZ ;  /* 0x0000000b0d0672a5 */ /* 0x000fe4000f8e00ff */
[----:B------:R-:W-:Y:S02]  /*5240*/  @!UP4 USEL UR8, UR14, UR4, !UP0 ;  /* 0x000000040e08c287 */ /* 0x000fe4000c000000 */
[----:B------:R-:W-:Y:S03]  /*5250*/  @!UP4 UISETP.NE.AND UP0, UPT, UR10, 0x1, UPT ;  /* 0x000000010a00c88c */ /* 0x000fe6000bf05270 */
[----:B------:R-:W-:Y:S02]  /*5260*/  @!UP4 UMOV UR6, UR7 ;  /* 0x000000070006cc82 */ /* 0x000fe40008000000 */
[----:B------:R-:W3:Y:S02]  /*5270*/  @!UP4 LDCU UR4, c[0x0][0xb20] ;  /* 0x00016400ff04c7ac */ /* 0x000ee40008000800 */
[----:B---3--:R-:W-:Y:S04]  /*5280*/  @!UP4 USHF.R.U32.HI UR6, URZ, UR4, UR6 ;  /* 0x00000004ff06c299 */ /* 0x008fe80008011606 */
[----:B------:R-:W-:Y:S04]  /*5290*/  @!UP4 USEL UR6, UR13, UR6, !UP0 ;  /* 0x000000060d06c287 */ /* 0x000fe8000c000000 */
[----:B------:R-:W-:Y:S02]  /*52a0*/  @!UP4 UIADD3 UR4, UPT, UPT, -UR8, UR6, URZ ;  /* 0x000000060804c290 */ /* 0x000fe4000fffe1ff */
[----:B------:R-:W-:Y:S02]  /*52b0*/  @!UP4 UIADD3 UR6, UPT, UPT, UR8, -UR6, URZ ;  /* 0x800000060806c290 */ /* 0x000fe4000fffe0ff */
[----:B------:R-:W-:Y:S02]  /*52c0*/  @!UP4 UIMAD UR14, UR4, UR5, UR14 ;  /* 0x00000005040ec2a4 */ /* 0x000fe4000f8e020e */
[----:B------:R-:W-:Y:S01]  /*52d0*/  @!UP4 UIMAD UR13, UR6, UR10, UR13 ;  /* 0x0000000a060dc2a4 */ /* 0x000fe2000f8e020d */
[----:B------:R-:W-:Y:S11]  /*52e0*/  BRA.U UP1, `(.L_x_98) ;  /* 0x0000000101107547 */ /* 0x000ff6000b800000 */
[----:B--2---:R-:W-:Y:S04]  /*52f0*/  MOV R0, UR42 ;  /* 0x0000002a00007c02 */ /* 0x004fe80008000f00 */
[----:B------:R-:W-:Y:S04]  /*5300*/  SHF.L.U32 R3, R0, 0x1f, RZ ;  /* 0x0000001f00037819 */ /* 0x000fe800000006ff */
[----:B------:R-:W2:Y:S02]  /*5310*/  SYNCS.PHASECHK.TRANS64.TRYWAIT P1, [UR21+0x198], R3 ;  /* 0x00019803ff0075a7 */ /* 0x000ea40008021115 */
[----:B--2---:R-:W-:Y:S05]  /*5320*/  @!P1 BRA `(.L_x_99) ;  /* 0x0000003800589947 */ /* 0x004fea0003800000 */
.L_x_98:
[----:B------:R-:W-:Y:S05]  /*5330*/  BRA.U !UP6, `(.L_x_100) ;  /* 0x000000010e387547 */ /* 0x000fea000b800000 */
[----:B------:R-:W-:Y:S01]  /*5340*/  UPLOP3.LUT UP2, UPT, UPT, UPT, UP5, 0x80, 0x8 ;  /* 0x000000000008789c */ /* 0x000fe20003f4f050 */
[----:B------:R-:W-:Y:S01]  /*5350*/  HFMA2 R91, -RZ, RZ, 0, 5.9604644775390625e-08 ;  /* 0x00000001ff5b7431 */ /* 0x000fe200000001ff */
[----:B------:R-:W2:Y:S04]  /*5360*/  LDCU.64 UR8, c[0x0][0x358] ;  /* 0x00006b00ff0877ac */ /* 0x000ea80008000a00 */
[----:B------:R-:W-:Y:S05]  /*5370*/  PLOP3.LUT P1, PT, PT, PT, UP2, 0x80, 0x8 ;  /* 0x000000000008781c */ /* 0x000fea0003f2f028 */
[----:B------:R-:W3:Y:S01]  /*5380*/  @UP2 LDCU.64 UR4, c[0x0][0x888] ;  /* 0x00011100ff0427ac */ /* 0x000ee20008000a00 */
[----:B------:R-:W-:Y:S04]  /*5390*/  @UP2 UIMAD UR6, UR36, UR30, URZ ;  /* 0x0000001e240622a4 */ /* 0x000fe8000f8e02ff */
[----:B---3--:R-:W-:Y:S06]  /*53a0*/  @UP2 UIMAD.WIDE UR4, UR6, 0x4, UR4 ;  /* 0x00000004060428a5 */ /* 0x008fec000f8e0204 */
[----:B------:R-:W-:Y:S02]  /*53b0*/  IMAD.U32 R4, RZ, RZ, UR4 ;  /* 0x00000004ff047e24 */ /* 0x000fe4000f8e00ff */
[----:B------:R-:W-:Y:S05]  /*53c0*/  IMAD.U32 R5, RZ, RZ, UR5 ;  /* 0x00000005ff057e24 */ /* 0x000fea000f8e00ff */
[----:B--2---:R-:W2:Y:S02]  /*53d0*/  @P1 LDG.E R0, desc[UR8][R4.64] ;  /* 0x0000000804001981 */ /* 0x004ea4000c1e1900 */
[----:B--2---:R-:W-:Y:S01]  /*53e0*/  @P1 R2UR UR45, R0 ;  /* 0x00000000002d12ca */ /* 0x004fe200000e0000 */
[----:B------:R-:W-:Y:S05]  /*53f0*/  IMAD.MOV.U32 R0, RZ, RZ, 0x1 ;  /* 0x00000001ff007424 */ /* 0x000fea00078e00ff */
[----:B------:R-:W-:Y:S08]  /*5400*/  @!P1 PRMT R91, R0, 0x7610, R91 ;  /* 0x00007610005b9816 */ /* 0x000ff0000000005b */
[----:B------:R-:W3:Y:S02]  /*5410*/  @!UP2 LDCU UR45, c[0x0][0x880] ;  /* 0x00011000ff2da7ac */ /* 0x000ee40008000800 */
.L_x_100:
[----:B---3--:R-:W-:Y:S01]  /*5420*/  @!P0 ISETP.EQ.AND P2, PT, RZ, UR45, PT ;  /* 0x0000002dff008c0c */ /* 0x008fe2000bf42270 */
[----:B------:R-:W-:Y:S01]  /*5430*/  @!UPT UIADD3 URZ, UPT, UPT, URZ, URZ, URZ ;  /* 0x000000fffffff290 */ /* 0x000fe2000fffe0ff */
[----:B------:R-:W-:Y:S11]  /*5440*/  @!P0 BRA `(.L_x_101) ;  /* 0x0000000000148947 */ /* 0x000ff60003800000 */
[----:B------:R-:W-:Y:S02]  /*5450*/  LOP3.LUT P0, RZ, R91, 0xff, RZ, 0xc0, !PT ;  /* 0x000000ff5bff7812 */ /* 0x000fe4000780c0ff */
[----:B------:R-:W-:Y:S04]  /*5460*/  PLOP3.LUT P2, PT, PT, PT, UP2, 0x80, 0x8 ;  /* 0x000000000008781c */ /* 0x000fe80003f4f028 */
[----:B------:R-:W-:Y:S07]  /*5470*/  PLOP3.LUT P2, PT, P2, PT, PT, 0x8, 0x80 ;  /* 0x000000000080781c */ /* 0x000fee000174e170 */
[----:B------:R-:W-:Y:S11]  /*5480*/  @P0 ISETP.EQ.AND P2, PT, RZ, UR45, PT ;  /* 0x0000002dff000c0c */ /* 0x000ff6000bf42270 */
[----:B------:R-:W-:Y:S02]  /*5490*/  @!UPT UIADD3 URZ, UPT, UPT, URZ, URZ, URZ ;  /* 0x000000fffffff290 */ /* 0x000fe4000fffe0ff */
.L_x_101:
[----:B------:R-:W3:Y:S01]  /*54a0*/  SYNCS.PHASECHK.TRANS64.TRYWAIT P0, [UR21+0x188], R2 ;  /* 0x00018802ff0075a7 */ /* 0x000ee20008001115 */
[----:B------:R-:W-:Y:S02]  /*54b0*/  ELECT P1, URZ, PT ;  /* 0x0000000000ff782f */ /* 0x000fe40003820000 */
[----:B------:R-:W-:Y:S01]  /*54c0*/  IADD3 R10, PT, PT, R10, 0x1, RZ ;  /* 0x000000010a0a7810 */ /* 0x000fe20007ffe0ff */
[----:B---3--:R-:W-:Y:S10]  /*54d0*/  @!P0 BRA `(.L_x_102) ;  /* 0x0000003800048947 */ /* 0x008ff40003800000 */
.L_x_192:
[----:B------:R-:W-:Y:S01]  /*54e0*/  PLOP3.LUT P1, PT, P2, P1, PT, 0xf2, 0x2f ;  /* 0x00000000002f781c */ /* 0x000fe20001723e72 */
[----:B------:R-:W-:Y:S01]  /*54f0*/  UMOV UR6, 0x0 ;  /* 0x0000000000067882 */ /* 0x000fe20000000000 */
[----:B------:R-:W-:Y:S01]  /*5500*/  UMOV UR7, 0x10000000 ;  /* 0x1000000000077882 */ /* 0x000fe20000000000 */
[----:B------:R-:W-:Y:S01]  /*5510*/  UMOV UR28, UR36 ;  /* 0x00000024001c7c82 */ /* 0x000fe20008000000 */
[----:B------:R-:W-:Y:S01]  /*5520*/  UMOV UR12, UR36 ;  /* 0x00000024000c7c82 */ /* 0x000fe20008000000 */
[----:B------:R-:W-:Y:S01]  /*5530*/  UMOV UR20, UR36 ;  /* 0x0000002400147c82 */ /* 0x000fe20008000000 */
[----:B------:R-:W-:Y:S02]  /*5540*/  R2UR UR44, R93 ;  /* 0x000000005d2c72ca */ /* 0x000fe400000e0000 */
[----:B------:R-:W-:Y:S05]  /*5550*/  LOP3.LUT R11, R11, 0x1, RZ, 0x3c, !PT ;  /* 0x000000010b0b7812 */ /* 0x000fea00078e3cff */
[----:B--2---:R-:W-:Y:S01]  /*5560*/  @!P1 IADD3 R2, P0, PT, R12, 0x580, RZ ;  /* 0x000005800c029810 */ /* 0x004fe20007f1e0ff */
[----:B------:R-:W-:Y:S01]  /*5570*/  VOTEU.ALL UP1, P1 ;  /* 0x0000000000ff7886 */ /* 0x000fe20000820000 */
[----:B------:R-:W-:Y:S02]  /*5580*/  VOTEU.ALL UP0, P1 ;  /* 0x0000000000ff7886 */ /* 0x000fe40000800000 */
[----:B------:R-:W-:Y:S01]  /*5590*/  @!P1 R2UR UR5, R2 ;  /* 0x00000000020592ca */ /* 0x000fe200000e0000 */
[----:B------:R-:W-:Y:S01]  /*55a0*/  @!P1 IMAD.X R0, RZ, RZ, R13, P0 ;  /* 0x000000ffff009224 */ /* 0x000fe200000e060d */
[----:B------:R-:W-:Y:S01]  /*55b0*/  ISETP.NE.AND P0, PT, R10, 0x2, PT ;  /* 0x000000020a00780c */ /* 0x000fe20003f05270 */
[----:B------:R-:W-:Y:S02]  /*55c0*/  @!UP0 USHF.L.U32 UR35, UR48, 0x6, URZ ;  /* 0x0000000630238899 */ /* 0x000fe400080006ff */
[----:B------:R-:W-:Y:S01]  /*55d0*/  @!UP0 UIMAD UR34, UR49, 0x50, URZ ;  /* 0x00000050312288a4 */ /* 0x000fe2000f8e02ff */
[----:B------:R-:W-:Y:S01]  /*55e0*/  @!P1 R2UR UR4, R0 ;  /* 0x00000000000492ca */ /* 0x000fe200000e0000 */
[----:B------:R-:W-:Y:S01]  /*55f0*/  @!UP0 UIADD3 UR32, UPT, UPT, UR21, 0x280, URZ ;  /* 0x0000028015208890 */ /* 0x000fe2000fffe0ff */
[----:B------:R-:W-:Y:S01]  /*5600*/  SEL R0, RZ, 0x1, P0 ;  /* 0x00000001ff007807 */ /* 0x000fe20000000000 */
[----:B------:R-:W-:Y:S01]  /*5610*/  @!UP0 UIADD3 UR33, UPT, UPT, UR21, 0x180, URZ ;  /* 0x0000018015218890 */ /* 0x000fe2000fffe0ff */
[----:B------:R-:W-:Y:S01]  /*5620*/  SEL R10, R10, RZ, P0 ;  /* 0x000000ff0a0a7207 */ /* 0x000fe20000000000 */
[----:B------:R-:W-:Y:S01]  /*5630*/  @!UP0 UIADD3 UR24, UPT, UPT, UR21, 0x680, URZ ;  /* 0x0000068015188890 */ /* 0x000fe2000fffe0ff */
[----:B------:R-:W-:Y:S01]  /*5640*/  LOP3.LUT R9, R9, R0, RZ, 0x3c, !PT ;  /* 0x0000000009097212 */ /* 0x000fe200078e3cff */
[----:B------:R-:W-:Y:S01]  /*5650*/  IMAD.U32 R2, RZ, RZ, UR5 ;  /* 0x00000005ff027e24 */ /* 0x000fe2000f8e00ff */
[----:B------:R-:W-:Y:S02]  /*5660*/  @!UP0 UIADD3 UR26, UPT, UPT, UR34, 0x10, URZ ;  /* 0x00000010221a8890 */ /* 0x000fe4000fffe0ff */
[----:B------:R-:W-:Y:S01]  /*5670*/  UMOV UR25, UR33 ;  /* 0x0000002100197c82 */ /* 0x000fe20008000000 */
[----:B------:R-:W-:Y:S01]  /*5680*/  UMOV UR27, UR35 ;  /* 0x00000023001b7c82 */ /* 0x000fe20008000000 */
[----:B------:R-:W-:Y:S01]  /*5690*/  @!UP0 UIADD3 UR8, UPT, UPT, UR21, 0xa80, URZ ;  /* 0x00000a8015088890 */ /* 0x000fe2000fffe0ff */
[----:B------:R-:W-:Y:S01]  /*56a0*/  IMAD.U32 R3, RZ, RZ, UR4 ;  /* 0x00000004ff037e24 */ /* 0x000fe2000f8e00ff */
[----:B------:R-:W-:Y:S01]  /*56b0*/  @!P1 R2UR UR4, R2 ;  /* 0x00000000020492ca */ /* 0x000fe200000e0000 */
[----:B------:R-:W-:Y:S01]  /*56c0*/  @!UP0 UIADD3 UR10, UPT, UPT, UR34, 0x20, URZ ;  /* 0x00000020220a8890 */ /* 0x000fe2000fffe0ff */
[----:B------:R-:W-:Y:S02]  /*56d0*/  UMOV UR9, UR33 ;  /* 0x0000002100097c82 */ /* 0x000fe40008000000 */
[----:B------:R-:W-:Y:S01]  /*56e0*/  @!P1 R2UR UR5, R3 ;  /* 0x00000000030592ca */ /* 0x000fe200000e0000 */
[----:B------:R-:W-:Y:S01]  /*56f0*/  UMOV UR11, UR35 ;  /* 0x00000023000b7c82 */ /* 0x000fe20008000000 */
[----:B------:R-:W-:Y:S02]  /*5700*/  @!UP0 UIADD3 UR16, UPT, UPT, UR21, 0xe80, URZ ;  /* 0x00000e8015108890 */ /* 0x000fe4000fffe0ff */
[----:B------:R-:W-:Y:S01]  /*5710*/  @!UP0 UIADD3 UR18, UPT, UPT, UR34, 0x30, URZ ;  /* 0x0000003022128890 */ /* 0x000fe2000fffe0ff */
[----:B------:R-:W-:Y:S01]  /*5720*/  UMOV UR17, UR33 ;  /* 0x0000002100117c82 */ /* 0x000fe20008000000 */
[----:B------:R-:W-:Y:S01]  /*5730*/  UMOV UR19, UR35 ;  /* 0x0000002300137c82 */ /* 0x000fe20008000000 */
[----:B------:R-:W-:Y:S02]  /*5740*/  UIADD3 UR49, UPT, UPT, UR13, UR61, URZ ;  /* 0x0000003d0d317290 */ /* 0x000fe4000fffe0ff */
[----:B------:R-:W-:Y:S04]  /*5750*/  UIADD3 UR48, UPT, UPT, UR14, UR44, URZ ;  /* 0x0000002c0e307290 */ /* 0x000fe8000fffe0ff */
[----:B------:R2:W-:Y:S01]  /*5760*/  @!UP1 UTMALDG.3D [UR32], [UR4], desc[UR6] ;  /* 0x00000620040095b4 */ /* 0x0005e20008011000 */
[----:B------:R-:W-:Y:S05]  /*5770*/  VOTEU.ALL UP1, P1 ;  /* 0x0000000000ff7886 */ /* 0x000fea0000820000 */
[----:B------:R-:W-:Y:S01]  /*5780*/  @!UP1 UTMALDG.3D [UR24], [UR4], desc[UR6] ;  /* 0x00000618040095b4 */ /* 0x000fe20008011000 */
[----:B------:R-:W-:Y:S05]  /*5790*/  VOTEU.ALL UP1, P1 ;  /* 0x0000000000ff7886 */ /* 0x000fea0000820000 */
[----:B------:R3:W-:Y:S01]  /*57a0*/  @!UP1 UTMALDG.3D [UR8], [UR4], desc[UR6] ;  /* 0x00000608040095b4 */ /* 0x0007e20008011000 */
[----:B------:R-:W-:Y:S01]  /*57b0*/  UPLOP3.LUT UP1, UPT, UPT, UPT, UPT, 0x80, 0x8 ;  /* 0x000000000008789c */ /* 0x000fe20003f2f070 */
[----:B--2---:R-:W-:Y:S01]  /*57c0*/  UMOV UR36, UR29 ;  /* 0x0000001d00247c82 */ /* 0x004fe20008000000 */
[----:B---3--:R-:W-:Y:S02]  /*57d0*/  @!UP0 UIADD3 UR8, UPT, UPT, UR21, 0x1280, URZ ;  /* 0x0000128015088890 */ /* 0x008fe4000fffe0ff */
[----:B------:R-:W-:Y:S01]  /*57e0*/  @!UP0 UIADD3 UR10, UPT, UPT, UR34, 0x40, URZ ;  /* 0x00000040220a8890 */ /* 0x000fe2000fffe0ff */
[----:B------:R-:W-:Y:S05]  /*57f0*/  VOTEU.ALL UP0, P1 ;  /* 0x0000000000ff7886 */ /* 0x000fea0000800000 */
[----:B------:R2:W-:Y:S01]  /*5800*/  @!UP0 UTMALDG.3D [UR16], [UR4], desc[UR6] ;  /* 0x00000610040085b4 */ /* 0x0005e20008011000 */
[----:B------:R-:W-:Y:S05]  /*5810*/  VOTEU.ALL UP0, P1 ;  /* 0x0000000000ff7886 */ /* 0x000fea0000800000 */
[----:B------:R2:W-:Y:S01]  /*5820*/  @!UP0 UTMALDG.3D [UR8], [UR4], desc[UR6] ;  /* 0x00000608040085b4 */ /* 0x0005e20008011000 */
[----:B------:R2:W-:Y:S01]  /*5830*/  @!P1 SYNCS.ARRIVE.TRANS64.RED.A0TR RZ, [UR21+0x180], R8 ;  /* 0x00018008ffff99a7 */ /* 0x0005e20008300415 */
[----:B------:R-:W-:Y:S01]  /*5840*/  SYNCS.ARRIVE.TRANS64.RED.A1T0 RZ, [UR50], RZ ;  /* 0x000000ffffff79a7 */ /* 0x000fe20008100432 */
[----:B------:R-:W-:Y:S05]  /*5850*/  BRA.U UP3, `(.L_x_103) ;  /* 0xfffffff503147547 */ /* 0x000fea000b83ffff */
[----:B------:R-:W-:Y:S07]  /*5860*/  MOV R0, UR21 ;  /* 0x0000001500007c02 */ /* 0x000fee0008000f00 */
.L_x_104:
[----:B---3--:R-:W-:-:S04]  /*5870*/  SHF.L.U32 R3, R11, 0x1f, RZ ;  /* 0x0000001f0b037819 */ /* 0x008fc800000006ff */
[----:B------:R3:W4:Y:S03]  /*5880*/  SYNCS.PHASECHK.TRANS64.TRYWAIT P0, [R0+URZ+0x188], R3 ;  /* 0x00018803000075a7 */ /* 0x00072600080011ff */
[----:B----4-:R-:W-:Y:S05]  /*5890*/  @!P0 NANOSLEEP.SYNCS 0x989680 ;  /* 0x009896800000895d */ /* 0x010fea0003900000 */
[----:B------:R-:W4:Y:S02]  /*58a0*/  @!P0 SYNCS.PHASECHK.TRANS64 P0, [R0+URZ+0x188], R3 ;  /* 0x00018803000085a7 */ /* 0x000f2400080010ff */
[----:B-12-4-:R-:W-:Y:S05]  /*58b0*/  @P0 EXIT ;  /* 0x000000000000094d */ /* 0x016fea0003800000 */
[----:B------:R-:W-:Y:S05]  /*58c0*/  BRA `(.L_x_104) ;  /* 0xfffffffc00e87947 */ /* 0x000fea000383ffff */
.L_x_95:
[----:B------:R-:W-:-:S06]  /*58d0*/  UISETP.GE.AND UP0, UPT, UR20, 0x4, UPT ;  /* 0x000000041400788c */ /* 0x000fcc000bf06270 */
[----:B------:R-:W-:-:S13]  /*58e0*/  PLOP3.LUT P0, PT, PT, PT, UP0, 0x80, 0x8 ;  /* 0x000000000008781c */ /* 0x000fda0003f0f008 */
[----:B-1----:R-:W-:Y:S05]  /*58f0*/  @!P0 EXIT ;  /* 0x000000000000894d */ /* 0x002fea0003800000 */
[----:B------:R-:W-:Y:S01]  /*5900*/  BAR.SYNC.DEFER_BLOCKING 0x6, 0xa0 ;  /* 0x0182800000007b1d */ /* 0x000fe20000010000 */
[--C-:B------:R-:W-:Y:S01]  /*5910*/  SHF.R.U32.HI R90, RZ, 0x4, R99.reuse ;  /* 0x00000004ff5a7819 */ /* 0x100fe20000011663 */
[C---:B------:R-:W-:Y:S01]  /*5920*/  IMAD.U32 R2, R99.reuse, 0x10000, RZ ;  /* 0x0001000063027824 */ /* 0x040fe200078e00ff */
[----:B------:R-:W-:Y:S01]  /*5930*/  CS2R R96, SRZ ;  /* 0x0000000000607805 */ /* 0x000fe2000001ff00 */
[----:B------:R-:W-:Y:S01]  /*5940*/  IMAD.SHL.U32 R5, R99, 0x10, RZ ;  /* 0x0000001063057824 */ /* 0x000fe200078e00ff */
[----:B------:R-:W-:Y:S01]  /*5950*/  LOP3.LUT R90, R90, 0x1, RZ, 0xc0, !PT ;  /* 0x000000015a5a7812 */ /* 0x000fe200078ec0ff */
[----:B------:R-:W-:Y:S02]  /*5960*/  UMOV UR46, 0x400 ;  /* 0x00000400002e7882 */ /* 0x000fe40000000000 */
[----:B------:R-:W1:Y:S01]  /*5970*/  LDC.64 R86, c[0x0][0x8b0] ;  /* 0x00022c00ff567b82 */ /* 0x000e620000000a00 */
[----:B------:R-:W-:Y:S01]  /*5980*/  ULEA UR46, UR50, UR46, 0x18 ;  /* 0x0000002e322e7291 */ /* 0x000fe2000f8ec0ff */
[----:B------:R-:W-:Y:S01]  /*5990*/  LOP3.LUT R5, R5, 0xf0, RZ, 0xc0, !PT ;  /* 0x000000f005057812 */ /* 0x000fe200078ec0ff */
[----:B------:R-:W-:Y:S01]  /*59a0*/  IMAD.MOV.U32 R98, RZ, RZ, RZ ;  /* 0x000000ffff627224 */ /* 0x000fe200078e00ff */
[----:B------:R-:W-:Y:S01]  /*59b0*/  LOP3.LUT R90, R90, 0x60, R99, 0xf8, !PT ;  /* 0x000000605a5a7812 */ /* 0x000fe200078ef863 */
[----:B------:R-:W-:Y:S01]  /*59c0*/  IMAD.MOV.U32 R95, RZ, RZ, RZ ;  /* 0x000000ffff5f7224 */ /* 0x000fe200078e00ff */
[----:B------:R-:W-:Y:S01]  /*59d0*/  LOP3.LUT R2, R2, 0x600000, RZ, 0xc0, !PT ;  /* 0x0060000002027812 */ /* 0x000fe200078ec0ff */
[----:B------:R-:W2:Y:S01]  /*59e0*/  LDCU UR59, c[0x0][0x370] ;  /* 0x00006e00ff3b77ac */ /* 0x000ea20008000800 */
[----:B------:R-:W3:Y:S01]  /*59f0*/  LDC.64 R84, c[0x0][0x8a8] ;  /* 0x00022a00ff547b82 */ /* 0x000ee20000000a00 */
[----:B------:R-:W-:Y:S01]  /*5a00*/  IMAD R90, R90, 0x8, R5 ;  /* 0x000000085a5a7824 */ /* 0x000fe200078e0205 */
[----:B------:R-:W-:Y:S01]  /*5a10*/  LOP3.LUT R99, R99, 0x60, RZ, 0xc0, !PT ;  /* 0x0000006063637812 */ /* 0x000fe200078ec0ff */
[----:B------:R-:W4:Y:S01]  /*5a20*/  LDCU UR44, c[0x0][0xb0c] ;  /* 0x00016180ff2c77ac */ /* 0x000f220008000800 */
[----:B------:R-:W1:Y:S01]  /*5a30*/  LDCU UR40, c[0x0][0xb30] ;  /* 0x00016600ff2877ac */ /* 0x000e620008000800 */
[----:B------:R-:W2:Y:S01]  /*5a40*/  LDS R3, [UR46+0x250] ;  /* 0x0002502eff037984 */ /* 0x000ea20008000800 */
[----:B------:R-:W1:Y:S01]  /*5a50*/  LDCU.64 UR56, c[0x0][0x888] ;  /* 0x00011100ff3877ac */ /* 0x000e620008000a00 */
[----:B------:R-:W1:Y:S01]  /*5a60*/  LDCU.64 UR42, c[0x0][0xb28] ;  /* 0x00016500ff2a77ac */ /* 0x000e620008000a00 */
[----:B------:R-:W1:Y:S01]  /*5a70*/  LDCU.64 UR62, c[0x0][0x890] ;  /* 0x00011200ff3e77ac */ /* 0x000e620008000a00 */
[----:B------:R-:W1:Y:S01]  /*5a80*/  LDCU.128 UR52, c[0x0][0xb10] ;  /* 0x00016200ff3477ac */ /* 0x000e620008000c00 */
[----:B------:R-:W1:Y:S01]  /*5a90*/  LDCU UR58, c[0x0][0x374] ;  /* 0x00006e80ff3a77ac */ /* 0x000e620008000800 */
[----:B------:R-:W-:Y:S01]  /*5aa0*/  UMOV UR39, URZ ;  /* 0x000000ff00277c82 */ /* 0x000fe20008000000 */
[----:B-12-4-:R-:W-:-:S07]  /*5ab0*/  IMAD.IADD R2, R3, 0x1, R2 ;  /* 0x0000000103027824 */ /* 0x016fce00078e0202 */
.L_x_121:
[----:B------:R-:W-:Y:S02]  /*5ac0*/  LEA R8, R95, UR46, 0x3 ;  /* 0x0000002e5f087c11 */ /* 0x000fe4000f8e18ff */
[----:B------:R-:W-:Y:S02]  /*5ad0*/  SHF.L.U32 R3, R97, 0x1f, RZ ;  /* 0x0000001f61037819 */ /* 0x000fe400000006ff */
[----:B------:R-:W-:Y:S02]  /*5ae0*/  LEA R5, R95, UR46, 0x4 ;  /* 0x0000002e5f057c11 */ /* 0x000fe4000f8e20ff */
[----:B-1----:R-:W1:Y:S02]  /*5af0*/  SYNCS.PHASECHK.TRANS64.TRYWAIT P0, [R8+URZ+0x1a0], R3 ;  /* 0x0001a003080075a7 */ /* 0x002e6400080011ff */
[----:B-12---:R-:W-:Y:S05]  /*5b00*/  @!P0 BRA `(.L_x_105) ;  /* 0x0000003000908947 */ /* 0x006fea0003800000 */
.L_x_193:
[----:B------:R-:W2:Y:S01]  /*5b10*/  LDS.128 R4, [R5+0x230] ;  /* 0x0002300005047984 */ /* 0x000ea20000000c00 */
[----:B------:R-:W-:Y:S01]  /*5b20*/  UISETP.GE.AND UP0, UPT, UR41, 0x1, UPT ;  /* 0x000000012900788c */ /* 0x000fe2000bf06270 */
[----:B------:R-:W-:Y:S01]  /*5b30*/  @!PT LDS RZ, [RZ] ;  /* 0x00000000fffff984 */ /* 0x000fe20000000800 */
[----:B------:R-:W-:Y:S01]  /*5b40*/  @!PT LDS RZ, [RZ] ;  /* 0x00000000fffff984 */ /* 0x000fe20000000800 */
[----:B------:R-:W-:Y:S01]  /*5b50*/  @!PT LDS RZ, [RZ] ;  /* 0x00000000fffff984 */ /* 0x000fe20000000800 */
[----:B------:R-:W-:Y:S01]  /*5b60*/  @!PT LDS RZ, [RZ] ;  /* 0x00000000fffff984 */ /* 0x000fe20000000800 */
[----:B------:R4:W-:Y:S06]  /*5b70*/  MEMBAR.ALL.CTA ;  /* 0x0000000000007992 */ /* 0x0009ec0000008000 */
[----:B----4-:R-:W4:Y:S01]  /*5b80*/  FENCE.VIEW.ASYNC.S ;  /* 0x00000000000073c6 */ /* 0x010f220000000000 */
[----:B--2---:R-:W-:Y:S11]  /*5b90*/  LOP3.LUT P0, RZ, R6, 0x1, RZ, 0xc0, !PT ;  /* 0x0000000106ff7812 */ /* 0x004ff6000780c0ff */
[----:B------:R-:W-:Y:S02]  /*5ba0*/  @!UPT UIADD3 URZ, UPT, UPT, URZ, URZ, URZ ;  /* 0x000000fffffff290 */ /* 0x000fe4000fffe0ff */
[----:B----4-:R-:W-:Y:S01]  /*5bb0*/  VOTEU.ANY UP1, P0 ;  /* 0x0000000000ff7886 */ /* 0x010fe20000020100 */
[----:B------:R-:W-:Y:S01]  /*5bc0*/  PLOP3.LUT P0, PT, PT, PT, UP1, 0x80, 0x8 ;  /* 0x000000000008781c */ /* 0x000fe20003f0f018 */
[----:B------:R-:W-:Y:S11]  /*5bd0*/  UP2UR UR51, UPR, URZ, 0x2 ;  /* 0x00000002ff337883 */ /* 0x000ff60008000000 */
[----:B------:R-:W-:Y:S01]  /*5be0*/  @!UPT UIADD3 URZ, UPT, UPT, URZ, URZ, URZ ;  /* 0x000000fffffff290 */ /* 0x000fe2000fffe0ff */
[----:B------:R-:W-:Y:S02]  /*5bf0*/  @P0 SHF.R.U32.HI R0, RZ, 0x10, R5 ;  /* 0x00000010ff000819 */ /* 0x000fe40000011605 */
[----:B-1----:R-:W-:Y:S02]  /*5c00*/  @P0 MOV R3, R4 ;  /* 0x0000000400030202 */ /* 0x002fe40000000f00 */
        /* <DEDUP_REMOVED lines=11> */
[----:B------:R-:W2:Y:S01]  /*5cc0*/  LDCU UR12, c[0x0][0xb20] ;  /* 0x00016400ff0c77ac */ /* 0x000ea20008000800 */
[----:B------:R-:W-:Y:S02]  /*5cd0*/  UIMAD.WIDE.U32 UR4, UR58, UR55, URZ ;  /* 0x000000373a0472a5 */ /* 0x000fe4000f8e00ff */
[----:B------:R-:W-:Y:S02]  /*5ce0*/  UIMAD.WIDE.U32 UR6, UR59, UR52, URZ ;  /* 0x000000343b0672a5 */ /* 0x000fe4000f8e00ff */
[----:B------:R-:W-:Y:S02]  /*5cf0*/  UISETP.NE.AND UP0, UPT, UR54, 0x1, UPT ;  /* 0x000000013600788c */ /* 0x000fe4000bf05270 */
[----:B------:R-:W-:Y:S02]  /*5d00*/  UIMAD.WIDE.U32 UR8, UR37, UR55, URZ ;  /* 0x00000037250872a5 */ /* 0x000fe4000f8e00ff */
[----:B------:R-:W-:Y:S02]  /*5d10*/  UISETP.NE.AND UP1, UPT, UR44, 0x1, UPT ;  /* 0x000000012c00788c */ /* 0x000fe4000bf25270 */
[----:B------:R-:W-:Y:S02]  /*5d20*/  UIMAD.WIDE.U32 UR10, UR38, UR52, URZ ;  /* 0x00000034260a72a5 */ /* 0x000fe4000f8e00ff */
[----:B------:R-:W-:Y:S01]  /*5d30*/  UISETP.NE.AND UP2, UPT, UR41, 0x1, UPT ;  /* 0x000000012900788c */ /* 0x000fe2000bf45270 */
[----:B------:R-:W-:Y:S02]  /*5d40*/  UMOV UR4, UR5 ;  /* 0x0000000500047c82 */ /* 0x000fe40008000000 */
[----:B--2---:R-:W-:Y:S03]  /*5d50*/  USHF.R.U32.HI UR5, URZ, UR12, UR4 ;  /* 0x0000000cff057299 */ /* 0x004fe60008011604 */
[----:B------:R-:W-:Y:S02]  /*5d60*/  UMOV UR4, UR7 ;  /* 0x0000000700047c82 */ /* 0x000fe40008000000 */
[----:B------:R-:W-:Y:S02]  /*5d70*/  USHF.R.U32.HI UR7, URZ, UR53, UR4 ;  /* 0x00000035ff077299 */ /* 0x000fe40008011604 */
[----:B------:R-:W-:Y:S02]  /*5d80*/  USEL UR4, UR58, UR5, !UP0 ;  /* 0x000000053a047287 */ /* 0x000fe4000c000000 */
[----:B------:R-:W-:Y:S01]  /*5d90*/  USEL UR7, UR59, UR7, !UP1 ;  /* 0x000000073b077287 */ /* 0x000fe2000c800000 */
[----:B------:R-:W-:Y:S01]  /*5da0*/  UMOV UR5, UR9 ;  /* 0x0000000900057c82 */ /* 0x000fe20008000000 */
[----:B------:R-:W-:Y:S02]  /*5db0*/  UIMAD.WIDE.U32 UR8, UR4, UR42, URZ ;  /* 0x0000002a040872a5 */ /* 0x000fe4000f8e00ff */
[----:B------:R-:W-:Y:S03]  /*5dc0*/  USHF.R.U32.HI UR6, URZ, UR12, UR5 ;  /* 0x0000000cff067299 */ /* 0x000fe60008011605 */
[----:B------:R-:W-:Y:S01]  /*5dd0*/  UMOV UR5, UR11 ;  /* 0x0000000b00057c82 */ /* 0x000fe20008000000 */
[----:B------:R-:W-:Y:S02]  /*5de0*/  UIMAD.WIDE.U32 UR10, UR7, UR42, URZ ;  /* 0x0000002a070a72a5 */ /* 0x000fe4000f8e00ff */
[----:B------:R-:W-:Y:S02]  /*5df0*/  USEL UR6, UR37, UR6, !UP0 ;  /* 0x0000000625067287 */ /* 0x000fe4000c000000 */
[----:B------:R-:W-:Y:S01]  /*5e00*/  USHF.R.U32.HI UR5, URZ, UR53, UR5 ;  /* 0x00000035ff057299 */ /* 0x000fe20008011605 */
[----:B------:R-:W-:Y:S02]  /*5e10*/  UMOV UR8, UR9 ;  /* 0x0000000900087c82 */ /* 0x000fe40008000000 */
[----:B------:R-:W-:Y:S01]  /*5e20*/  UMOV UR10, UR11 ;  /* 0x0000000b000a7c82 */ /* 0x000fe20008000000 */
[----:B------:R-:W-:Y:S02]  /*5e30*/  @UP2 USHF.R.U32.HI UR4, URZ, UR43, UR8 ;  /* 0x0000002bff042299 */ /* 0x000fe40008011608 */
[----:B------:R-:W-:Y:S02]  /*5e40*/  @UP2 USHF.R.U32.HI UR7, URZ, UR43, UR10 ;  /* 0x0000002bff072299 */ /* 0x000fe4000801160a */
[----:B------:R-:W-:Y:S02]  /*5e50*/  UIMAD UR4, UR41, UR4, URZ ;  /* 0x00000004290472a4 */ /* 0x000fe4000f8e02ff */
[----:B------:R-:W-:Y:S02]  /*5e60*/  UIMAD.WIDE.U32 UR10, UR6, UR42, URZ ;  /* 0x0000002a060a72a5 */ /* 0x000fe4000f8e00ff */
[----:B------:R-:W-:Y:S02]  /*5e70*/  USEL UR5, UR38, UR5, !UP1 ;  /* 0x0000000526057287 */ /* 0x000fe4000c800000 */
[----:B------:R-:W-:Y:S02]  /*5e80*/  UIMAD UR8, UR41, UR7, URZ ;  /* 0x00000007290872a4 */ /* 0x000fe4000f8e02ff */
[----:B------:R-:W-:Y:S03]  /*5e90*/  UISETP.GE.AND UP0, UPT, UR6, UR4, UPT ;  /* 0x000000040600728c */ /* 0x000fe6000bf06270 */
[----:B------:R-:W-:Y:S01]  /*5ea0*/  UMOV UR4, UR11 ;  /* 0x0000000b00047c82 */ /* 0x000fe20008000000 */
[----:B------:R-:W-:Y:S02]  /*5eb0*/  UISETP.GE.OR UP0, UPT, UR5, UR8, UP0 ;  /* 0x000000080500728c */ /* 0x000fe40008706670 */
[----:B------:R-:W-:Y:S02]  /*5ec0*/  USHF.R.U32.HI UR4, URZ, UR43, UR4 ;  /* 0x0000002bff047299 */ /* 0x000fe40008011604 */
[----:B------:R-:W-:Y:S02]  /*5ed0*/  UIMAD.WIDE.U32 UR8, UR5, UR42, URZ ;  /* 0x0000002a050872a5 */ /* 0x000fe4000f8e00ff */
[----:B------:R-:W-:Y:S02]  /*5ee0*/  USEL UR11, UR6, UR4, !UP2 ;  /* 0x00000004060b7287 */ /* 0x000fe4000d000000 */
[----:B------:R-:W-:Y:S02]  /*5ef0*/  UIADD3 UR8, UPT, UPT, -UR5, URZ, URZ ;  /* 0x000000ff05087290 */ /* 0x000fe4000fffe1ff */
[----:B------:R-:W-:Y:S01]  /*5f00*/  UIADD3 UR10, UPT, UPT, -UR11, URZ, URZ ;  /* 0x000000ff0b0a7290 */ /* 0x000fe2000fffe1ff */
[----:B------:R-:W-:Y:S01]  /*5f10*/  @!UP0 UMOV UR4, UR9 ;  /* 0x0000000900048c82 */ /* 0x000fe20008000000 */
[----:B------:R-:W-:Y:S02]  /*5f20*/  UIADD3 UR9, UPT, UPT, -UR6, URZ, URZ ;  /* 0x000000ff06097290 */ /* 0x000fe4000fffe1ff */
[----:B------:R-:W-:Y:S02]  /*5f30*/  @!UP0 USHF.R.U32.HI UR4, URZ, UR43, UR4 ;  /* 0x0000002bff048299 */ /* 0x000fe40008011604 */
[----:B------:R-:W-:Y:S02]  /*5f40*/  UIMAD UR10, UR41, UR10, UR6 ;  /* 0x0000000a290a72a4 */ /* 0x000fe4000f8e0206 */
[----:B------:R-:W-:Y:S04]  /*5f50*/  @!UP0 USEL UR4, UR5, UR4, !UP2 ;  /* 0x0000000405048287 */ /* 0x000fe8000d000000 */
[----:B------:R-:W-:Y:S02]  /*5f60*/  @!UP0 UIMAD UR10, UR7, UR10, UR4 ;  /* 0x0000000a070a82a4 */ /* 0x000fe4000f8e0204 */
[----:B------:R-:W-:Y:S02]  /*5f70*/  @!UP0 UIADD3 UR11, UPT, UPT, UR11, -UR4, URZ ;  /* 0x800000040b0b8290 */ /* 0x000fe4000fffe0ff */
[----:B------:R-:W-:Y:S02]  /*5f80*/  UIMAD UR7, UR44, UR8, UR38 ;  /* 0x000000082c0772a4 */ /* 0x000fe4000f8e0226 */
[----:B------:R-:W-:Y:S02]  /*5f90*/  @!UP0 UIMAD UR6, UR11, UR41, UR5 ;  /* 0x000000290b0682a4 */ /* 0x000fe4000f8e0205 */
[----:B------:R-:W-:Y:S01]  /*5fa0*/  UIMAD UR4, UR54, UR9, UR37 ;  /* 0x00000009360472a4 */ /* 0x000fe2000f8e0225 */
[----:B------:R-:W-:Y:S02]  /*5fb0*/  @!UP0 UMOV UR5, UR10 ;  /* 0x0000000a00058c82 */ /* 0x000fe40008000000 */
[----:B------:R-:W-:Y:S02]  /*5fc0*/  UIMAD UR38, UR5, UR44, UR7 ;  /* 0x0000002c052672a4 */ /* 0x000fe4000f8e0207 */
[----:B------:R-:W-:Y:S11]  /*5fd0*/  UIMAD UR37, UR6, UR54, UR4 ;  /* 0x00000036062572a4 */ /* 0x000ff6000f8e0204 */
[----:B------:R-:W-:Y:S01]  /*5fe0*/  @!UPT UIADD3 URZ, UPT, UPT, URZ, URZ, URZ ;  /* 0x000000fffffff290 */ /* 0x000fe2000fffe0ff */
.L_x_106:
[----:B------:R-:W-:Y:S01]  /*5ff0*/  UISETP.NE.AND UP0, UPT, UR40, 0x1, UPT ;  /* 0x000000012800788c */ /* 0x000fe2000bf05270 */
[----:B------:R-:W-:Y:S01]  /*6000*/  ISETP.NE.U32.AND P1, PT, R86, RZ, PT ;  /* 0x000000ff5600720c */ /* 0x000fe20003f25070 */
[----:B------:R-:W-:Y:S03]  /*6010*/  UISETP.NE.U32.AND UP3, UPT, UR62, URZ, UPT ;  /* 0x000000ff3e00728c */ /* 0x000fe6000bf65070 */
[----:B------:R-:W-:Y:S01]  /*6020*/  ISETP.NE.AND.EX P1, PT, R87, RZ, PT, P1 ;  /* 0x000000ff5700720c */ /* 0x000fe20003f25310 */
[----:B------:R-:W-:Y:S05]  /*6030*/  UISETP.NE.AND.EX UP3, UPT, UR63, URZ, UPT, UP3 ;  /* 0x000000ff3f00728c */ /* 0x000fea000bf65330 */
[----:B------:R-:W2:Y:S01]  /*6040*/  @!UP0 LDCU.128 UR12, c[0x0][0xb10] ;  /* 0x00016200ff0c87ac */ /* 0x000ea20008000c00 */
[----:B------:R-:W4:Y:S01]  /*6050*/  @!UP0 LDCU UR5, c[0x0][0xb0c] ;  /* 0x00016180ff0587ac */ /* 0x000f220008000800 */
[----:B------:R-:W3:Y:S01]  /*6060*/  @!UP0 LDCU UR10, c[0x0][0xb20] ;  /* 0x00016400ff0a87ac */ /* 0x000ee20008000800 */
[----:B--2---:R-:W-:Y:S02]  /*6070*/  UIMAD.WIDE.U32 UR8, UR38, UR12, URZ ;  /* 0x0000000c260872a5 */ /* 0x004fe4000f8e00ff */
[----:B------:R-:W-:Y:S02]  /*6080*/  UIMAD.WIDE.U32 UR6, UR37, UR15, URZ ;  /* 0x0000000f250672a5 */ /* 0x000fe4000f8e00ff */
[----:B------:R-:W-:Y:S03]  /*6090*/  @!UP0 UISETP.NE.AND UP1, UPT, UR14, 0x1, UPT ;  /* 0x000000010e00888c */ /* 0x000fe6000bf25270 */
[----:B------:R-:W-:Y:S01]  /*60a0*/  @!UP0 UMOV UR4, UR9 ;  /* 0x0000000900048c82 */ /* 0x000fe20008000000 */
[----:B----4-:R-:W-:Y:S02]  /*60b0*/  @!UP0 UISETP.NE.AND UP2, UPT, UR5, 0x1, UPT ;  /* 0x000000010500888c */ /* 0x010fe4000bf45270 */
[----:B------:R-:W-:Y:S01]  /*60c0*/  @!UP0 USHF.R.U32.HI UR4, URZ, UR13, UR4 ;  /* 0x0000000dff048299 */ /* 0x000fe20008011604 */
[----:B------:R-:W-:Y:S02]  /*60d0*/  @!UP0 UMOV UR6, UR7 ;  /* 0x0000000700068c82 */ /* 0x000fe40008000000 */
[----:B---3--:R-:W-:Y:S02]  /*60e0*/  @!UP0 USHF.R.U32.HI UR6, URZ, UR10, UR6 ;  /* 0x0000000aff068299 */ /* 0x008fe40008011606 */
[----:B------:R-:W-:Y:S02]  /*60f0*/  @!UP0 USEL UR7, UR38, UR4, !UP2 ;  /* 0x0000000426078287 */ /* 0x000fe4000d000000 */
[----:B------:R-:W-:Y:S04]  /*6100*/  @!UP0 USEL UR6, UR37, UR6, !UP1 ;  /* 0x0000000625068287 */ /* 0x000fe8000c800000 */
[----:B------:R-:W-:Y:S02]  /*6110*/  @!UP0 UIADD3 UR4, UPT, UPT, -UR7, UR6, URZ ;  /* 0x0000000607048290 */ /* 0x000fe4000fffe1ff */
[----:B------:R-:W-:Y:S02]  /*6120*/  @!UP0 UIADD3 UR6, UPT, UPT, UR7, -UR6, URZ ;  /* 0x8000000607068290 */ /* 0x000fe4000fffe0ff */
[----:B------:R-:W-:Y:S02]  /*6130*/  @!UP0 UIMAD UR38, UR4, UR5, UR38 ;  /* 0x00000005042682a4 */ /* 0x000fe4000f8e0226 */
[----:B------:R-:W-:Y:S01]  /*6140*/  @!UP0 UIMAD UR37, UR6, UR14, UR37 ;  /* 0x0000000e062582a4 */ /* 0x000fe2000f8e0225 */
[----:B------:R-:W-:Y:S11]  /*6150*/  BRA.U !UP3, `(.L_x_107) ;  /* 0x000000010b407547 */ /* 0x000ff6000b800000 */
[----:B------:R-:W-:Y:S01]  /*6160*/  UISETP.NE.U32.AND UP0, UPT, UR56, URZ, UPT ;  /* 0x000000ff3800728c */ /* 0x000fe2000bf05070 */
[----:B------:R-:W-:Y:S01]  /*6170*/  HFMA2 R91, -RZ, RZ, 0, 5.9604644775390625e-08 ;  /* 0x00000001ff5b7431 */ /* 0x000fe200000001ff */
[----:B------:R-:W2:Y:S01]  /*6180*/  LDCU.64 UR8, c[0x0][0x358] ;  /* 0x00006b00ff0877ac */ /* 0x000ea20008000a00 */
[----:B-1----:R-:W-:Y:S01]  /*6190*/  IMAD.MOV.U32 R0, RZ, RZ, 0x1 ;  /* 0x00000001ff007424 */ /* 0x002fe200078e00ff */
[----:B------:R-:W-:Y:S06]  /*61a0*/  UISETP.NE.AND.EX UP0, UPT, UR57, URZ, UPT, UP0 ;  /* 0x000000ff3900728c */ /* 0x000fec000bf05300 */
[----:B------:R-:W-:Y:S05]  /*61b0*/  PLOP3.LUT P0, PT, PT, PT, UP0, 0x80, 0x8 ;  /* 0x000000000008781c */ /* 0x000fea0003f0f008 */
[----:B------:R-:W1:Y:S01]  /*61c0*/  @UP0 LDCU.64 UR4, c[0x0][0x888] ;  /* 0x00011100ff0407ac */ /* 0x000e620008000a00 */
[----:B------:R-:W-:Y:S07]  /*61d0*/  @UP0 UIMAD UR6, UR36, UR62, URZ ;  /* 0x0000003e240602a4 */ /* 0x000fee000f8e02ff */
[----:B------:R-:W-:Y:S01]  /*61e0*/  @!P0 PRMT R91, R0, 0x7610, R91 ;  /* 0x00007610005b8816 */ /* 0x000fe2000000005b */
[----:B-1----:R-:W-:Y:S06]  /*61f0*/  @UP0 UIMAD.WIDE UR4, UR6, 0x4, UR4 ;  /* 0x00000004060408a5 */ /* 0x002fec000f8e0204 */
[----:B------:R-:W-:Y:S02]  /*6200*/  IMAD.U32 R4, RZ, RZ, UR4 ;  /* 0x00000004ff047e24 */ /* 0x000fe4000f8e00ff */
[----:B------:R-:W-:Y:S05]  /*6210*/  IMAD.U32 R5, RZ, RZ, UR5 ;  /* 0x00000005ff057e24 */ /* 0x000fea000f8e00ff */
[----:B--2---:R-:W2:Y:S02]  /*6220*/  @P0 LDG.E R4, desc[UR8][R4.64] ;  /* 0x0000000804040981 */ /* 0x004ea4000c1e1900 */
[----:B--2---:R-:W-:Y:S11]  /*6230*/  @P0 R2UR UR45, R4 ;  /* 0x00000000042d02ca */ /* 0x004ff600000e0000 */
[----:B------:R-:W-:Y:S03]  /*6240*/  @!UPT UIADD3 URZ, UPT, UPT, URZ, URZ, URZ ;  /* 0x000000fffffff290 */ /* 0x000fe6000fffe0ff */
[----:B------:R-:W2:Y:S02]  /*6250*/  @!UP0 LDCU UR45, c[0x0][0x880] ;  /* 0x00011000ff2d87ac */ /* 0x000ea40008000800 */
.L_x_107:
[----:B------:R-:W-:Y:S05]  /*6260*/  @!P1 BRA `(.L_x_108) ;  /* 0x0000000000249947 */ /* 0x000fea0003800000 */
[----:B------:R-:W-:Y:S01]  /*6270*/  ISETP.NE.U32.AND P0, PT, R84, RZ, PT ;  /* 0x000000ff5400720c */ /* 0x000fe20003f05070 */
[----:B------:R-:W3:Y:S03]  /*6280*/  LDCU.64 UR4, c[0x0][0x358] ;  /* 0x00006b00ff0477ac */ /* 0x000ee60008000a00 */
[----:B------:R-:W-:Y:S11]  /*6290*/  ISETP.NE.AND.EX P0, PT, R85, RZ, PT, P0 ;  /* 0x000000ff5500720c */ /* 0x000ff60003f05300 */
[----:B------:R-:W-:Y:S02]  /*62a0*/  @!UPT UIADD3 URZ, UPT, UPT, URZ, URZ, URZ ;  /* 0x000000fffffff290 */ /* 0x000fe4000fffe0ff */
[----:B------:R-:W4:Y:S01]  /*62b0*/  @P0 LDC.64 R4, c[0x0][0x8a8] ;  /* 0x00022a00ff040b82 */ /* 0x000f220000000a00 */
[----:B-1----:R-:W-:Y:S04]  /*62c0*/  @P0 IMAD R0, R86, UR36, RZ ;  /* 0x0000002456000c24 */ /* 0x002fe8000f8e02ff */
[----:B----4-:R-:W-:Y:S05]  /*62d0*/  @P0 IMAD.WIDE R4, R0, 0x4, R4 ;  /* 0x0000000400040825 */ /* 0x010fea00078e0204 */
[----:B---3-5:R3:W5:Y:S02]  /*62e0*/  @P0 LDG.E R16, desc[UR4][R4.64] ;  /* 0x0000000404100981 */ /* 0x028764000c1e1900 */
[----:B---3--:R-:W4:Y:S02]  /*62f0*/  @!P0 LDC R16, c[0x0][0x8a0] ;  /* 0x00022800ff108b82 */ /* 0x008f240000000800 */
.L_x_108:
[----:B------:R-:W-:Y:S01]  /*6300*/  R2UR UR4, R94 ;  /* 0x000000005e0472ca */ /* 0x000fe200000e0000 */
[----:B------:R-:W-:Y:S01]  /*6310*/  UPLOP3.LUT UP1, UPT, UPT, UPT, UPT, 0x40, 0x4 ;  /* 0x000000000004789c */ /* 0x000fe20003f2e870 */
[----:B------:R-:W-:Y:S01]  /*6320*/  SHF.L.U32 R3, R98, 0x1f, RZ ;  /* 0x0000001f62037819 */ /* 0x000fe200000006ff */
[----:B------:R-:W-:Y:S01]  /*6330*/  ULEA UR47, UR39, UR46, 0x3 ;  /* 0x0000002e272f7291 */ /* 0x000fe2000f8e18ff */
[----:B------:R-:W-:Y:S01]  /*6340*/  PLOP3.LUT P3, PT, PT, PT, PT, 0x8, 0x80 ;  /* 0x000000000080781c */ /* 0x000fe20003f6e170 */
[----:B------:R-:W-:Y:S01]  /*6350*/  VIADD R95, R95, 0x1 ;  /* 0x000000015f5f7836 */ /* 0x000fe20000000000 */
[----:B------:R-:W-:Y:S02]  /*6360*/  CS2R R62, SRZ ;  /* 0x00000000003e7805 */ /* 0x000fe4000001ff00 */
[----:B------:R-:W-:Y:S02]  /*6370*/  CS2R R58, SRZ ;  /* 0x00000000003a7805 */ /* 0x000fe4000001ff00 */
[----:B------:R-:W-:Y:S02]  /*6380*/  CS2R R22, SRZ ;  /* 0x0000000000167805 */ /* 0x000fe4000001ff00 */
[----:B------:R-:W-:Y:S02]  /*6390*/  CS2R R18, SRZ ;  /* 0x0000000000127805 */ /* 0x000fe4000001ff00 */
[----:B------:R-:W-:Y:S01]  /*63a0*/  CS2R R56, SRZ ;  /* 0x0000000000387805 */ /* 0x000fe2000001ff00 */
[----:B------:R-:W-:Y:S06]  /*63b0*/  UISETP.NE.AND UP4, UPT, UR4, URZ, UPT ;  /* 0x000000ff0400728c */ /* 0x000fec000bf85270 */
[----:B------:R-:W-:Y:S05]  /*63c0*/  PLOP3.LUT P1, PT, PT, PT, UP4, 0x80, 0x8 ;  /* 0x000000000008781c */ /* 0x000fea0003f2f048 */
[----:B------:R-:W3:Y:S01]  /*63d0*/  @UP4 LDCU.64 UR4, c[0x0][0x888] ;  /* 0x00011100ff0447ac */ /* 0x000ee20008000a00 */
[----:B------:R-:W-:Y:S07]  /*63e0*/  @UP4 UPLOP3.LUT UP1, UPT, UPT, UPT, UP3, 0x80, 0x8 ;  /* 0x000000000008489c */ /* 0x000fee0003f2f030 */
[----:B------:R-:W-:Y:S01]  /*63f0*/  @P1 LOP3.LUT P0, RZ, R91, 0xff, RZ, 0xc0, !PT ;  /* 0x000000ff5bff1812 */ /* 0x000fe2000780c0ff */
[----:B--2---:R-:W-:Y:S02]  /*6400*/  @UP4 UISETP.NE.AND UP2, UPT, UR45, URZ, UPT ;  /* 0x000000ff2d00428c */ /* 0x004fe4000bf45270 */
[----:B---3--:R-:W-:Y:S02]  /*6410*/  @UP4 UISETP.NE.U32.AND UP0, UPT, UR4, URZ, UPT ;  /* 0x000000ff0400428c */ /* 0x008fe4000bf05070 */
[----:B------:R-:W-:Y:S02]  /*6420*/  @UP4 USEL UR4, URZ, 0xffffffff, UP2 ;  /* 0xffffffffff044887 */ /* 0x000fe40009000000 */
[----:B------:R-:W-:Y:S04]  /*6430*/  @UP4 UISETP.NE.AND.EX UP0, UPT, UR5, URZ, UPT, UP0 ;  /* 0x000000ff0500428c */ /* 0x000fe8000bf05300 */
[----:B------:R-:W-:Y:S03]  /*6440*/  @UP4 USEL UR5, URZ, 0xffffffff, UP0 ;  /* 0xffffffffff054887 */ /* 0x000fe60008000000 */
[----:B------:R-:W-:Y:S01]  /*6450*/  @P1 VOTEU.ANY UP0, P0 ;  /* 0x0000000000ff1886 */ /* 0x000fe20000000100 */
[----:B------:R-:W-:Y:S04]  /*6460*/  @UP1 USEL UR4, UR5, UR4, !UP0 ;  /* 0x0000000405041287 */ /* 0x000fe8000c000000 */
[----:B------:R-:W-:Y:S04]  /*6470*/  @UP4 ULOP3.LUT UR4, UR4, 0x1, URZ, 0xc0, !UPT ;  /* 0x0000000104044892 */ /* 0x000fe8000f8ec0ff */
[----:B------:R-:W-:Y:S06]  /*6480*/  UISETP.NE.U32.OR UP0, UPT, UR4, 0x1, !UP4 ;  /* 0x000000010400788c */ /* 0x000fec000e705470 */
[----:B------:R-:W-:Y:S11]  /*6490*/  PLOP3.LUT P0, PT, PT, PT, UP0, 0x80, 0x8 ;  /* 0x000000000008781c */ /* 0x000ff60003f0f008 */
[----:B------:R-:W-:Y:S02]  /*64a0*/  @!UPT UIADD3 URZ, UPT, UPT, URZ, URZ, URZ ;  /* 0x000000fffffff290 */ /* 0x000fe4000fffe0ff */
[----:B-1----:R-:W-:Y:S04]  /*64b0*/  @P0 SHF.L.U32 R0, R96, 0x1f, RZ ;  /* 0x0000001f60000819 */ /* 0x002fe800000006ff */
[----:B------:R-:W1:Y:S01]  /*64c0*/  @P0 SYNCS.PHASECHK.TRANS64.TRYWAIT P2, [UR46+0x180], R0 ;  /* 0x00018000ff0005a7 */ /* 0x000e62000804112e */
[----:B------:R2:W3:Y:S01]  /*64d0*/  SYNCS.PHASECHK.TRANS64.TRYWAIT P1, [UR47+0x1c0], R3 ;  /* 0x0001c003ff0075a7 */ /* 0x0004e2000802112f */
[----:B-1----:R-:W-:Y:S01]  /*64e0*/  @P0 PLOP3.LUT P3, PT, P2, PT, PT, 0x8, 0x80 ;  /* 0x000000000080081c */ /* 0x002fe2000176e170 */
[----:B------:R-:W-:Y:S01]  /*64f0*/  @!UPT UIADD3 URZ, UPT, UPT, URZ, URZ, URZ ;  /* 0x000000fffffff290 */ /* 0x000fe2000fffe0ff */
[----:B--23--:R-:W-:Y:S11]  /*6500*/  BRA.U !UP0, `(.L_x_109) ;  /* 0x0000000108947547 */ /* 0x00cff6000b800000 */
[----:B------:R-:W-:Y:S01]  /*6510*/  LOP3.LUT P0, RZ, R91, 0xff, RZ, 0xc0, !PT ;  /* 0x000000ff5bff7812 */ /* 0x000fe2000780c0ff */
[----:B------:R-:W-:Y:S01]  /*6520*/  @!UPT UIADD3 URZ, UPT, UPT, URZ, URZ, URZ ;  /* 0x000000fffffff290 */ /* 0x000fe2000fffe0ff */
[----:B------:R-:W-:Y:S11]  /*6530*/  @!P3 BRA `(.L_x_110) ;  /* 0x00000000000cb947 */ /* 0x000ff60003800000 */
[----:B------:R-:W-:Y:S04]  /*6540*/  SHF.L.U32 R5, R96, 0x1f, RZ ;  /* 0x0000001f60057819 */ /* 0x000fe800000006ff */
[----:B------:R-:W1:Y:S02]  /*6550*/  SYNCS.PHASECHK.TRANS64.TRYWAIT P2, [UR46+0x180], R5 ;  /* 0x00018005ff0075a7 */ /* 0x000e64000804112e */
[----:B-1----:R-:W-:Y:S05]  /*6560*/  @!P2 BRA `(.L_x_111) ;  /* 0x00000028000ca947 */ /* 0x002fea0003800000 */
.L_x_110:
[----:B------:R-:W-:Y:S01]  /*6570*/  UISETP.NE.U32.AND UP0, UPT, UR56, URZ, UPT ;  /* 0x000000ff3800728c */ /* 0x000fe2000bf05070 */
[----:B------:R-:W-:Y:S01]  /*6580*/  CS2R R56, SRZ ;  /* 0x0000000000387805 */ /* 0x000fe2000001ff00 */
[----:B------:R-:W-:Y:S01]  /*6590*/  UISETP.NE.AND UP1, UPT, UR45, URZ, UPT ;  /* 0x000000ff2d00728c */ /* 0x000fe2000bf25270 */
[----:B------:R-:W-:Y:S01]  /*65a0*/  CS2R R18, SRZ ;  /* 0x0000000000127805 */ /* 0x000fe2000001ff00 */
[----:B------:R-:W-:Y:S01]  /*65b0*/  UISETP.NE.AND.EX UP0, UPT, UR57, URZ, UPT, UP0 ;  /* 0x000000ff3900728c */ /* 0x000fe2000bf05300 */
[----:B------:R-:W-:Y:S01]  /*65c0*/  CS2R R22, SRZ ;  /* 0x0000000000167805 */ /* 0x000fe2000001ff00 */
[----:B------:R-:W-:Y:S01]  /*65d0*/  USEL UR4, URZ, 0xffffffff, UP1 ;  /* 0xffffffffff047887 */ /* 0x000fe20008800000 */
[----:B------:R-:W-:Y:S01]  /*65e0*/  CS2R R58, SRZ ;  /* 0x00000000003a7805 */ /* 0x000fe2000001ff00 */
[----:B------:R-:W-:Y:S01]  /*65f0*/  USEL UR5, URZ, 0xffffffff, UP0 ;  /* 0xffffffffff057887 */ /* 0x000fe20008000000 */
[----:B------:R-:W-:Y:S02]  /*6600*/  CS2R R62, SRZ ;  /* 0x00000000003e7805 */ /* 0x000fe4000001ff00 */
[----:B------:R-:W-:Y:S01]  /*6610*/  LOP3.LUT R96, R96, 0x1, RZ, 0x3c, !PT ;  /* 0x0000000160607812 */ /* 0x000fe200078e3cff */
[----:B------:R-:W-:Y:S01]  /*6620*/  VOTEU.ANY UP0, P0 ;  /* 0x0000000000ff7886 */ /* 0x000fe20000000100 */
[----:B------:R-:W-:Y:S04]  /*6630*/  @UP3 USEL UR4, UR5, UR4, !UP0 ;  /* 0x0000000405043287 */ /* 0x000fe8000c000000 */
[----:B------:R-:W-:Y:S04]  /*6640*/  ULOP3.LUT UR4, UR4, 0x1, URZ, 0xc0, !UPT ;  /* 0x0000000104047892 */ /* 0x000fe8000f8ec0ff */
[----:B------:R-:W-:Y:S02]  /*6650*/  UISETP.NE.U32.AND UP0, UPT, UR4, 0x1, UPT ;  /* 0x000000010400788c */ /* 0x000fe4000bf05070 */
[----:B------:R-:W-:Y:S04]  /*6660*/  UIADD3 UR4, UPT, UPT, UR46, 0x188, URZ ;  /* 0x000001882e047890 */ /* 0x000fe8000fffe0ff */
[----:B------:R-:W-:Y:S01]  /*6670*/  PLOP3.LUT P0, PT, PT, PT, UP0, 0x80, 0x8 ;  /* 0x000000000008781c */ /* 0x000fe20003f0f008 */
[----:B------:R-:W-:Y:S11]  /*6680*/  UPRMT UR4, UR50, 0x654, UR4 ;  /* 0x0000065432047896 */ /* 0x000ff60008000004 */
[----:B------:R-:W-:Y:S01]  /*6690*/  @!UPT UIADD3 URZ, UPT, UPT, URZ, URZ, URZ ;  /* 0x000000fffffff290 */ /* 0x000fe2000fffe0ff */
[----:B------:R2:W3:Y:S04]  /*66a0*/  @P0 LDS.64 R56, [R90+UR46+0x280] ;  /* 0x0002802e5a380984 */ /* 0x0004e80008000a00 */
[----:B------:R2:W1:Y:S04]  /*66b0*/  @P0 LDS.64 R18, [R90+UR46+0x680] ;  /* 0x0006802e5a120984 */ /* 0x0004680008000a00 */
[----:B------:R2:W1:Y:S04]  /*66c0*/  @P0 LDS.64 R22, [R90+UR46+0xa80] ;  /* 0x000a802e5a160984 */ /* 0x0004680008000a00 */
[----:B------:R2:W1:Y:S04]  /*66d0*/  @P0 LDS.64 R58, [R90+UR46+0xe80] ;  /* 0x000e802e5a3a0984 */ /* 0x0004680008000a00 */
[----:B------:R2:W1:Y:S01]  /*66e0*/  @P0 LDS.64 R62, [R90+UR46+0x1280] ;  /* 0x0012802e5a3e0984 */ /* 0x0004620008000a00 */
[----:B------:R-:W-:Y:S01]  /*66f0*/  @!PT LDS RZ, [RZ] ;  /* 0x00000000fffff984 */ /* 0x000fe20000000800 */
[----:B------:R-:W-:Y:S01]  /*6700*/  @!PT LDS RZ, [RZ] ;  /* 0x00000000fffff984 */ /* 0x000fe20000000800 */
[----:B------:R-:W-:Y:S01]  /*6710*/  @!PT LDS RZ, [RZ] ;  /* 0x00000000fffff984 */ /* 0x000fe20000000800 */
[----:B------:R-:W-:Y:S01]  /*6720*/  @!PT LDS RZ, [RZ] ;  /* 0x00000000fffff984 */ /* 0x000fe20000000800 */
[----:B------:R4:W-:Y:S06]  /*6730*/  MEMBAR.ALL.CTA ;  /* 0x0000000000007992 */ /* 0x0009ec0000008000 */
[----:B----4-:R-:W4:Y:S02]  /*6740*/  FENCE.VIEW.ASYNC.S ;  /* 0x00000000000073c6 */ /* 0x010f240000000000 */
[----:B----4-:R-:W-:Y:S01]  /*6750*/  SYNCS.ARRIVE.TRANS64.RED.A1T0 RZ, [UR4], RZ ;  /* 0x000000ffffff79a7 */ /* 0x010fe20008100404 */
.L_x_109:
[----:B------:R-:W-:Y:S05]  /*6760*/  @P1 BRA `(.L_x_112) ;  /* 0x0000000000081947 */ /* 0x000fea0003800000 */
[----:B------:R-:W4:Y:S02]  /*6770*/  SYNCS.PHASECHK.TRANS64.TRYWAIT P0, [UR47+0x1c0], R3 ;  /* 0x0001c003ff0075a7 */ /* 0x000f24000800112f */
[----:B----4-:R-:W-:Y:S05]  /*6780*/  @!P0 BRA `(.L_x_113) ;  /* 0x00000024009c8947 */ /* 0x010fea0003800000 */
.L_x_112:
[----:B------:R-:W-:Y:S04]  /*6790*/  ULEA.HI UR4, UR39, UR39, URZ, 0x1 ;  /* 0x0000002727047291 */ /* 0x000fe8000f8f08ff */
[----:B------:R-:W-:Y:S02]  /*67a0*/  USHF.R.U32.HI UR5, URZ, 0x1, UR4 ;  /* 0x00000001ff057899 */ /* 0x000fe40008011604 */
[----:B------:R-:W-:Y:S04]  /*67b0*/  ULOP3.LUT UR4, UR4, 0xffe, URZ, 0xc0, !UPT ;  /* 0x00000ffe04047892 */ /* 0x000fe8000f8ec0ff */
[----:B------:R-:W-:Y:S01]  /*67c0*/  UIADD3 UR4, UPT, UPT, -UR4, UR39, URZ ;  /* 0x0000002704047290 */ /* 0x000fe2000fffe1ff */
[----:B-1----:R-:W-:Y:S04]  /*67d0*/  IMAD.U32 R3, RZ, RZ, UR5 ;  /* 0x00000005ff037e24 */ /* 0x002fe8000f8e00ff */
[----:B------:R-:W-:Y:S01]  /*67e0*/  IMAD R0, R3, 0x50, R2 ;  /* 0x0000005003007824 */ /* 0x000fe200078e0202 */
[----:B------:R-:W-:Y:S05]  /*67f0*/  MOV R17, UR4 ;  /* 0x0000000400117c02 */ /* 0x000fea0008000f00 */
[----:B------:R-:W-:Y:S05]  /*6800*/  IMAD R17, R17, 0x100000, R0 ;  /* 0x0010000011117824 */ /* 0x000fea00078e0200 */
[----:B------:R-:W-:Y:S04]  /*6810*/  SHF.R.U32.HI R5, RZ, 0x15, R17 ;  /* 0x00000015ff057819 */ /* 0x000fe80000011611 */
[----:B------:R-:W-:Y:S11]  /*6820*/  LOP3.LUT P0, RZ, R5, 0x3, R92, 0x48, !PT ;  /* 0x0000000305ff7812 */ /* 0x000ff6000780485c */
[----:B------:R-:W-:Y:S02]  /*6830*/  @!UPT UIADD3 URZ, UPT, UPT, URZ, URZ, URZ ;  /* 0x000000fffffff290 */ /* 0x000fe4000fffe0ff */
[----:B------:R-:W-:Y:S05]  /*6840*/  @!P0 BRA `(.L_x_114) ;  /* 0x0000000000408947 */ /* 0x000fea0003800000 */
[----:B------:R-:W1:Y:S01]  /*6850*/  LDCU.64 UR8, c[0x4][0x68] ;  /* 0x01000d00ff0877ac */ /* 0x000e620008000a00 */
[----:B------:R-:W-:Y:S01]  /*6860*/  MOV R15, 0x0 ;  /* 0x00000000000f7802 */ /* 0x000fe20000000f00 */
[----:B------:R-:W-:Y:S02]  /*6870*/  HFMA2 R12, -RZ, RZ, 0, 5.9604644775390625e-08 ;  /* 0x00000001ff0c7431 */ /* 0x000fe400000001ff */
[----:B------:R-:W-:Y:S02]  /*6880*/  IMAD.MOV.U32 R8, RZ, RZ, 0x192 ;  /* 0x00000192ff087424 */ /* 0x000fe400078e00ff */
[----:B------:R-:W-:Y:S01]  /*6890*/  IMAD.MOV.U32 R13, RZ, RZ, RZ ;  /* 0x000000ffff0d7224 */ /* 0x000fe200078e00ff */
[----:B------:R-:W2:Y:S01]  /*68a0*/  LDCU.64 UR6, c[0x4][0x70] ;  /* 0x01000e00ff0677ac */ /* 0x000ea20008000a00 */
[----:B------:R-:W3:Y:S01]  /*68b0*/  LDC.64 R14, c[0x4][R15] ;  /* 0x010000000f0e7b82 */ /* 0x000ee20000000a00 */
[----:B------:R-:W4:Y:S01]  /*68c0*/  LDCU.64 UR4, c[0x4][0x8] ;  /* 0x01000100ff0477ac */ /* 0x000f220008000a00 */
[----:B-1----:R-:W-:Y:S01]  /*68d0*/  MOV R5, UR9 ;  /* 0x0000000900057c02 */ /* 0x002fe20008000f00 */
[----:B------:R-:W-:Y:S01]  /*68e0*/  IMAD.U32 R4, RZ, RZ, UR8 ;  /* 0x00000008ff047e24 */ /* 0x000fe2000f8e00ff */
[----:B--2---:R-:W-:Y:S01]  /*68f0*/  MOV R7, UR7 ;  /* 0x0000000700077c02 */ /* 0x004fe20008000f00 */
[----:B------:R-:W-:Y:S01]  /*6900*/  IMAD.U32 R6, RZ, RZ, UR6 ;  /* 0x00000006ff067e24 */ /* 0x000fe2000f8e00ff */
[----:B----4-:R-:W-:Y:S01]  /*6910*/  MOV R11, UR5 ;  /* 0x00000005000b7c02 */ /* 0x010fe20008000f00 */
[----:B------:R-:W-:Y:S02]  /*6920*/  IMAD.U32 R10, RZ, RZ, UR4 ;  /* 0x00000004ff0a7e24 */ /* 0x000fe4000f8e00ff */
[----:B------:R-:W-:Y:S07]  /*6930*/  LEPC R20, `(.L_x_114) ;  /* 0x000000001014794e */ /* 0x000fee0000000000 */
[----:B---3-5:R-:W-:Y:S05]  /*6940*/  CALL.ABS.NOINC R14 ;  /* 0x000000000e007343 */ /* 0x028fea0003c00000 */
.L_x_114:
[----:B------:R-:W-:Y:S05]  /*6950*/  WARPSYNC.ALL ;  /* 0x0000000000007948 */ /* 0x000fea0003800000 */
[C---:B------:R-:W-:Y:S01]  /*6960*/  R2UR UR4, R17.reuse ;  /* 0x00000000110472ca */ /* 0x040fe200000e0000 */
[----:B------:R-:W-:Y:S05]  /*6970*/  VIADD R3, R17, 0x10 ;  /* 0x0000001011037836 */ /* 0x000fea0000000000 */
[----:B------:R-:W-:Y:S04]  /*6980*/  SHF.R.U32.HI R3, RZ, 0x15, R3 ;  /* 0x00000015ff037819 */ /* 0x000fe80000011603 */
[----:B------:R-:W-:Y:S03]  /*6990*/  LOP3.LUT P0, RZ, R3, 0x3, R92, 0x48, !PT ;  /* 0x0000000303ff7812 */ /* 0x000fe6000780485c */
[----:B------:R-:W1:Y:S01]  /*69a0*/  LDTM.16dp32bit_t0_t15.x8 R48, tmem[UR4] ;  /* 0x00000004003079ee */ /* 0x000e620008980000 */
[----:B------:R-:W1:Y:S09]  /*69b0*/  LDTM.16dp32bit_t16_t31.x8 R48, tmem[UR4+0x8] ;  /* 0x00000804003079ee */ /* 0x000e7200089a0000 */
[----:B-1----:R-:W-:Y:S05]  /*69c0*/  @!P0 BRA `(.L_x_115) ;  /* 0x0000000000408947 */ /* 0x002fea0003800000 */
        /* <DEDUP_REMOVED lines=16> */
.L_x_115:
[----:B------:R-:W-:Y:S05]  /*6ad0*/  WARPSYNC.ALL ;  /* 0x0000000000007948 */ /* 0x000fea0003800000 */
[C---:B------:R-:W-:Y:S01]  /*6ae0*/  R2UR UR4, R17.reuse ;  /* 0x00000000110472ca */ /* 0x040fe200000e0000 */
[----:B------:R-:W-:Y:S05]  /*6af0*/  VIADD R3, R17, 0x20 ;  /* 0x0000002011037836 */ /* 0x000fea0000000000 */
[----:B------:R-:W-:Y:S04]  /*6b00*/  SHF.R.U32.HI R3, RZ, 0x15, R3 ;  /* 0x00000015ff037819 */ /* 0x000fe80000011603 */
[----:B------:R-:W-:Y:S03]  /*6b10*/  LOP3.LUT P0, RZ, R3, 0x3, R92, 0x48, !PT ;  /* 0x0000000303ff7812 */ /* 0x000fe6000780485c */
[----:B------:R-:W1:Y:S01]  /*6b20*/  LDTM.16dp32bit_t0_t15.x8 R40, tmem[UR4+0x10] ;  /* 0x00001004002879ee */ /* 0x000e620008980000 */
        /* <DEDUP_REMOVED lines=18> */
.L_x_116:
        /* <DEDUP_REMOVED lines=24> */
.L_x_117:
        /* <DEDUP_REMOVED lines=24> */
.L_x_118:
[----:B------:R-:W-:Y:S01]  /*6f50*/  ISETP.NE.AND P0, PT, R99, RZ, PT ;  /* 0x000000ff6300720c */ /* 0x000fe20003f05270 */
[----:B------:R-:W-:Y:S05]  /*6f60*/  WARPSYNC.ALL ;  /* 0x0000000000007948 */ /* 0x000fea0003800000 */
[C---:B----45:R-:W-:Y:S01]  /*6f70*/  IMAD R48, R16.reuse, R48, RZ ;  /* 0x0000003010307224 */ /* 0x070fe200078e02ff */
[----:B------:R-:W-:Y:S01]  /*6f80*/  R2UR UR4, R17 ;  /* 0x00000000110472ca */ /* 0x000fe200000e0000 */
[----:B------:R-:W-:Y:S01]  /*6f90*/  IMAD R49, R16, R49, RZ ;  /* 0x0000003110317224 */ /* 0x000fe200078e02ff */
[----:B---3--:R-:W-:Y:S01]  /*6fa0*/  SHF.L.U32 R0, R56, 0x10, RZ ;  /* 0x0000001038007819 */ /* 0x008fe200000006ff */
[----:B------:R-:W-:Y:S01]  /*6fb0*/  IMAD R52, R16, R52, RZ ;  /* 0x0000003410347224 */ /* 0x000fe200078e02ff */
[----:B------:R-:W-:Y:S01]  /*6fc0*/  PRMT R3, R56, 0x8880, RZ ;  /* 0x0000888038037816 */ /* 0x000fe200000000ff */
[----:B------:R-:W-:Y:S01]  /*6fd0*/  IMAD R53, R16, R53, RZ ;  /* 0x0000003510357224 */ /* 0x000fe200078e02ff */
[----:B------:R-:W-:Y:S01]  /*6fe0*/  SHF.L.U32 R13, R56, 0x8, RZ ;  /* 0x00000008380d7819 */ /* 0x000fe200000006ff */
[C---:B------:R-:W-:Y:S01]  /*6ff0*/  IMAD R40, R16.reuse, R40, RZ ;  /* 0x0000002810287224 */ /* 0x040fe200078e02ff */
[----:B------:R-:W-:Y:S01]  /*7000*/  SHF.R.S32.HI R0, RZ, 0x18, R0 ;  /* 0x00000018ff007819 */ /* 0x000fe20000011400 */
[----:B------:R-:W-:Y:S01]  /*7010*/  IMAD R48, R3, UR45, R48 ;  /* 0x0000002d03307c24 */ /* 0x000fe2000f8e0230 */
[C---:B------:R-:W-:Y:S01]  /*7020*/  PRMT R82, R57.reuse, 0x8880, RZ ;  /* 0x0000888039527816 */ /* 0x040fe200000000ff */
[C---:B------:R-:W-:Y:S01]  /*7030*/  IMAD R41, R16.reuse, R41, RZ ;  /* 0x0000002910297224 */ /* 0x040fe200078e02ff */
[----:B------:R-:W-:Y:S01]  /*7040*/  SHF.R.S32.HI R13, RZ, 0x18, R13 ;  /* 0x00000018ff0d7819 */ /* 0x000fe2000001140d */
[----:B------:R-:W-:Y:S01]  /*7050*/  LDTM.16dp32bit_t0_t15.x8 R4, tmem[UR4+0x40] ;  /* 0x00004004000479ee */ /* 0x000fe20008980000 */
[----:B------:R-:W1:Y:S01]  /*7060*/  LDTM.16dp32bit_t16_t31.x8 R4, tmem[UR4+0x48] ;  /* 0x00004804000479ee */ /* 0x000e6200089a0000 */
[----:B------:R-:W-:Y:S01]  /*7070*/  SHF.R.S32.HI R12, RZ, 0x18, R56 ;  /* 0x00000018ff0c7819 */ /* 0x000fe20000011438 */
[C---:B------:R-:W-:Y:S01]  /*7080*/  IMAD R50, R16.reuse, R50, RZ ;  /* 0x0000003210327224 */ /* 0x040fe200078e02ff */
[C---:B------:R-:W-:Y:S01]  /*7090*/  SHF.L.U32 R81, R57.reuse, 0x10, RZ ;  /* 0x0000001039517819 */ /* 0x040fe200000006ff */
[----:B------:R-:W-:Y:S01]  /*70a0*/  IMAD R51, R16, R51, RZ ;  /* 0x0000003310337224 */ /* 0x000fe200078e02ff */
[----:B------:R-:W-:Y:S01]  /*70b0*/  SHF.L.U32 R80, R57, 0x8, RZ ;  /* 0x0000000839507819 */ /* 0x000fe200000006ff */
[----:B------:R-:W-:Y:S01]  /*70c0*/  IMAD R49, R0, UR45, R49 ;  /* 0x0000002d00317c24 */ /* 0x000fe2000f8e0231 */
[----:B------:R-:W-:Y:S01]  /*70d0*/  MOV R3, R82 ;  /* 0x0000005200037202 */ /* 0x000fe20000000f00 */
[----:B------:R-:W-:Y:S01]  /*70e0*/  IMAD R50, R13, UR45, R50 ;  /* 0x0000002d0d327c24 */ /* 0x000fe2000f8e0232 */
[----:B------:R-:W-:Y:S01]  /*70f0*/  SHF.R.S32.HI R0, RZ, 0x18, R81 ;  /* 0x00000018ff007819 */ /* 0x000fe20000011451 */
[----:B------:R-:W-:Y:S01]  /*7100*/  IMAD R51, R12, UR45, R51 ;  /* 0x0000002d0c337c24 */ /* 0x000fe2000f8e0233 */
[----:B------:R-:W-:Y:S01]  /*7110*/  PRMT R83, R18, 0x8880, RZ ;  /* 0x0000888012537816 */ /* 0x000fe200000000ff */
[C---:B------:R-:W-:Y:S01]  /*7120*/  IMAD R54, R16.reuse, R54, RZ ;  /* 0x0000003610367224 */ /* 0x040fe200078e02ff */
[----:B------:R-:W-:Y:S01]  /*7130*/  SHF.R.S32.HI R13, RZ, 0x18, R80 ;  /* 0x00000018ff0d7819 */ /* 0x000fe20000011450 */
[----:B------:R-:W-:Y:S01]  /*7140*/  IMAD R52, R3, UR45, R52 ;  /* 0x0000002d03347c24 */ /* 0x000fe2000f8e0234 */
[----:B------:R-:W-:Y:S01]  /*7150*/  SHF.R.S32.HI R14, RZ, 0x18, R57 ;  /* 0x00000018ff0e7819 */ /* 0x000fe20000011439 */
[----:B------:R-:W-:Y:S01]  /*7160*/  IMAD R55, R16, R55, RZ ;  /* 0x0000003710377224 */ /* 0x000fe200078e02ff */
[----:B------:R-:W-:Y:S01]  /*7170*/  MOV R3, R83 ;  /* 0x0000005300037202 */ /* 0x000fe20000000f00 */
[C---:B------:R-:W-:Y:S01]  /*7180*/  IMAD.U32 R79, R18.reuse, 0x10000, RZ ;  /* 0x00010000124f7824 */ /* 0x040fe200078e00ff */
[----:B------:R-:W-:Y:S01]  /*7190*/  SHF.L.U32 R78, R18, 0x8, RZ ;  /* 0x00000008124e7819 */ /* 0x000fe200000006ff */
[----:B------:R-:W-:Y:S01]  /*71a0*/  IMAD R53, R0, UR45, R53 ;  /* 0x0000002d00357c24 */ /* 0x000fe2000f8e0235 */
[----:B------:R-:W-:Y:S01]  /*71b0*/  PRMT R77, R19, 0x8880, RZ ;  /* 0x00008880134d7816 */ /* 0x000fe200000000ff */
[----:B------:R-:W-:Y:S01]  /*71c0*/  IMAD R54, R13, UR45, R54 ;  /* 0x0000002d0d367c24 */ /* 0x000fe2000f8e0236 */
[----:B------:R-:W-:Y:S01]  /*71d0*/  SHF.R.S32.HI R0, RZ, 0x18, R79 ;  /* 0x00000018ff007819 */ /* 0x000fe2000001144f */
[----:B------:R-:W-:Y:S01]  /*71e0*/  IMAD R55, R14, UR45, R55 ;  /* 0x0000002d0e377c24 */ /* 0x000fe2000f8e0237 */
[----:B------:R-:W-:Y:S01]  /*71f0*/  SHF.R.S32.HI R18, RZ, 0x18, R18 ;  /* 0x00000018ff127819 */ /* 0x000fe20000011412 */
[----:B------:R-:W-:Y:S01]  /*7200*/  IMAD R40, R3, UR45, R40 ;  /* 0x0000002d03287c24 */ /* 0x000fe2000f8e0228 */
[----:B------:R-:W-:Y:S01]  /*7210*/  SHF.R.S32.HI R3, RZ, 0x18, R78 ;  /* 0x00000018ff037819 */ /* 0x000fe2000001144e */
[C---:B------:R-:W-:Y:S01]  /*7220*/  IMAD R42, R16.reuse, R42, RZ ;  /* 0x0000002a102a7224 */ /* 0x040fe200078e02ff */
[C---:B------:R-:W-:Y:S01]  /*7230*/  SHF.L.U32 R75, R19.reuse, 0x10, RZ ;  /* 0x00000010134b7819 */ /* 0x040fe200000006ff */
[----:B------:R-:W-:Y:S01]  /*7240*/  IMAD R43, R16, R43, RZ ;  /* 0x0000002b102b7224 */ /* 0x000fe200078e02ff */
[----:B------:R-:W-:Y:S01]  /*7250*/  SHF.L.U32 R15, R19, 0x8, RZ ;  /* 0x00000008130f7819 */ /* 0x000fe200000006ff */
[----:B------:R-:W-:Y:S01]  /*7260*/  IMAD R41, R0, UR45, R41 ;  /* 0x0000002d00297c24 */ /* 0x000fe2000f8e0229 */
[----:B------:R-:W-:Y:S01]  /*7270*/  MOV R13, R77 ;  /* 0x0000004d000d7202 */ /* 0x000fe20000000f00 */
[----:B------:R-:W-:Y:S01]  /*7280*/  IMAD R44, R16, R44, RZ ;  /* 0x0000002c102c7224 */ /* 0x000fe200078e02ff */
[----:B------:R-:W-:Y:S01]  /*7290*/  SHF.R.S32.HI R0, RZ, 0x18, R75 ;  /* 0x00000018ff007819 */ /* 0x000fe2000001144b */
[----:B------:R-:W-:Y:S01]  /*72a0*/  IMAD R42, R3, UR45, R42 ;  /* 0x0000002d032a7c24 */ /* 0x000fe2000f8e022a */
[----:B------:R-:W-:Y:S01]  /*72b0*/  PRMT R76, R22, 0x8880, RZ ;  /* 0x00008880164c7816 */ /* 0x000fe200000000ff */
[----:B------:R-:W-:Y:S01]  /*72c0*/  IMAD R45, R16, R45, RZ ;  /* 0x0000002d102d7224 */ /* 0x000fe200078e02ff */
[----:B------:R-:W-:Y:S01]  /*72d0*/  SHF.R.S32.HI R15, RZ, 0x18, R15 ;  /* 0x00000018ff0f7819 */ /* 0x000fe2000001140f */
[----:B------:R-:W-:Y:S01]  /*72e0*/  IMAD R43, R18, UR45, R43 ;  /* 0x0000002d122b7c24 */ /* 0x000fe2000f8e022b */
[----:B------:R-:W-:Y:S01]  /*72f0*/  SHF.R.S32.HI R20, RZ, 0x18, R19 ;  /* 0x00000018ff147819 */ /* 0x000fe20000011413 */
[----:B------:R-:W-:Y:S01]  /*7300*/  IMAD R46, R16, R46, RZ ;  /* 0x0000002e102e7224 */ /* 0x000fe200078e02ff */
[----:B------:R-:W-:Y:S01]  /*7310*/  SHF.L.U32 R74, R22, 0x10, RZ ;  /* 0x00000010164a7819 */ /* 0x000fe200000006ff */
[----:B------:R-:W-:Y:S01]  /*7320*/  IMAD R44, R13, UR45, R44 ;  /* 0x0000002d0d2c7c24 */ /* 0x000fe2000f8e022c */
[----:B------:R-:W-:Y:S01]  /*7330*/  MOV R3, R76 ;  /* 0x0000004c00037202 */ /* 0x000fe20000000f00 */
[----:B------:R-:W-:Y:S01]  /*7340*/  IMAD R47, R16, R47, RZ ;  /* 0x0000002f102f7224 */ /* 0x000fe200078e02ff */
[C---:B------:R-:W-:Y:S01]  /*7350*/  PRMT R72, R23.reuse, 0x8880, RZ ;  /* 0x0000888017487816 */ /* 0x040fe200000000ff */
[----:B------:R-:W-:Y:S01]  /*7360*/  IMAD R45, R0, UR45, R45 ;  /* 0x0000002d002d7c24 */ /* 0x000fe2000f8e022d */
[----:B------:R-:W-:Y:S01]  /*7370*/  SHF.R.S32.HI R0, RZ, 0x18, R74 ;  /* 0x00000018ff007819 */ /* 0x000fe2000001144a */
[----:B------:R-:W-:Y:S01]  /*7380*/  IMAD R32, R16, R32, RZ ;  /* 0x0000002010207224 */ /* 0x000fe200078e02ff */
[----:B------:R-:W-:Y:S01]  /*7390*/  SHF.L.U32 R70, R23, 0x10, RZ ;  /* 0x0000001017467819 */ /* 0x000fe200000006ff */
[----:B------:R-:W-:Y:S01]  /*73a0*/  IMAD.SHL.U32 R73, R22, 0x100, RZ ;  /* 0x0000010016497824 */ /* 0x000fe200078e00ff */
[----:B------:R-:W-:Y:S01]  /*73b0*/  SHF.R.S32.HI R22, RZ, 0x18, R22 ;  /* 0x00000018ff167819 */ /* 0x000fe20000011416 */
[----:B------:R-:W-:Y:S01]  /*73c0*/  IMAD R46, R15, UR45, R46 ;  /* 0x0000002d0f2e7c24 */ /* 0x000fe2000f8e022e */
[----:B------:R-:W-:Y:S01]  /*73d0*/  SHF.L.U32 R68, R23, 0x8, RZ ;  /* 0x0000000817447819 */ /* 0x000fe200000006ff */
[----:B------:R-:W-:Y:S01]  /*73e0*/  IMAD R47, R20, UR45, R47 ;  /* 0x0000002d142f7c24 */ /* 0x000fe2000f8e022f */
[----:B------:R-:W-:Y:S01]  /*73f0*/  PRMT R71, R58, 0x8880, RZ ;  /* 0x000088803a477816 */ /* 0x000fe200000000ff */
[C---:B------:R-:W-:Y:S01]  /*7400*/  IMAD R33, R16.reuse, R33, RZ ;  /* 0x0000002110217224 */ /* 0x040fe200078e02ff */
[----:B------:R-:W-:Y:S01]  /*7410*/  SHF.R.S32.HI R15, RZ, 0x18, R68 ;  /* 0x00000018ff0f7819 */ /* 0x000fe20000011444 */
[----:B------:R-:W-:Y:S01]  /*7420*/  IMAD R32, R3, UR45, R32 ;  /* 0x0000002d03207c24 */ /* 0x000fe2000f8e0220 */
[----:B------:R-:W-:Y:S01]  /*7430*/  SHF.R.S32.HI R3, RZ, 0x18, R73 ;  /* 0x00000018ff037819 */ /* 0x000fe20000011449 */
[C---:B------:R-:W-:Y:S01]  /*7440*/  IMAD R34, R16.reuse, R34, RZ ;  /* 0x0000002210227224 */ /* 0x040fe200078e02ff */
[----:B------:R-:W-:Y:S01]  /*7450*/  SHF.R.S32.HI R56, RZ, 0x18, R23 ;  /* 0x00000018ff387819 */ /* 0x000fe20000011417 */
[----:B------:R-:W-:Y:S01]  /*7460*/  IMAD R35, R16, R35, RZ ;  /* 0x0000002310237224 */ /* 0x000fe200078e02ff */
[----:B------:R-:W-:Y:S01]  /*7470*/  SHF.L.U32 R69, R58, 0x10, RZ ;  /* 0x000000103a457819 */ /* 0x000fe200000006ff */
[----:B------:R-:W-:Y:S01]  /*7480*/  IMAD R33, R0, UR45, R33 ;  /* 0x0000002d00217c24 */ /* 0x000fe2000f8e0221 */
[----:B------:R-:W-:Y:S01]  /*7490*/  SHF.R.S32.HI R0, RZ, 0x18, R70 ;  /* 0x00000018ff007819 */ /* 0x000fe20000011446 */
[----:B------:R-:W-:Y:S01]  /*74a0*/  IMAD R36, R16, R36, RZ ;  /* 0x0000002410247224 */ /* 0x000fe200078e02ff */
[----:B------:R-:W-:Y:S01]  /*74b0*/  SHF.L.U32 R66, R58, 0x8, RZ ;  /* 0x000000083a427819 */ /* 0x000fe200000006ff */
[----:B------:R-:W-:Y:S01]  /*74c0*/  IMAD.MOV.U32 R13, RZ, RZ, R72 ;  /* 0x000000ffff0d7224 */ /* 0x000fe200078e0048 */
[----:B------:R-:W-:Y:S01]  /*74d0*/  PRMT R64, R59, 0x8880, RZ ;  /* 0x000088803b407816 */ /* 0x000fe200000000ff */
[----:B------:R-:W-:Y:S01]  /*74e0*/  IMAD R34, R3, UR45, R34 ;  /* 0x0000002d03227c24 */ /* 0x000fe2000f8e0222 */
[----:B------:R-:W-:Y:S01]  /*74f0*/  MOV R3, R71 ;  /* 0x0000004700037202 */ /* 0x000fe20000000f00 */
[----:B------:R-:W-:Y:S01]  /*7500*/  IMAD R37, R16, R37, RZ ;  /* 0x0000002510257224 */ /* 0x000fe200078e02ff */
[----:B------:R-:W-:Y:S01]  /*7510*/  SHF.R.S32.HI R58, RZ, 0x18, R58 ;  /* 0x00000018ff3a7819 */ /* 0x000fe2000001143a */
[----:B------:R-:W-:Y:S01]  /*7520*/  IMAD R35, R22, UR45, R35 ;  /* 0x0000002d16237c24 */ /* 0x000fe2000f8e0223 */
[----:B------:R-:W-:Y:S01]  /*7530*/  SHF.L.U32 R57, R59, 0x8, RZ ;  /* 0x000000083b397819 */ /* 0x000fe200000006ff */
[----:B------:R-:W-:Y:S01]  /*7540*/  IMAD R38, R16, R38, RZ ;  /* 0x0000002610267224 */ /* 0x000fe200078e02ff */
[----:B------:R-:W-:Y:S01]  /*7550*/  PRMT R67, R62, 0x8880, RZ ;  /* 0x000088803e437816 */ /* 0x000fe200000000ff */
[----:B------:R-:W-:Y:S01]  /*7560*/  IMAD R36, R13, UR45, R36 ;  /* 0x0000002d0d247c24 */ /* 0x000fe2000f8e0224 */
[----:B------:R-:W-:Y:S01]  /*7570*/  MOV R13, R64 ;  /* 0x00000040000d7202 */ /* 0x000fe20000000f00 */
[----:B------:R-:W-:Y:S01]  /*7580*/  IMAD R39, R16, R39, RZ ;  /* 0x0000002710277224 */ /* 0x000fe200078e02ff */
[----:B------:R-:W-:Y:S01]  /*7590*/  SHF.R.S32.HI R60, RZ, 0x18, R59 ;  /* 0x00000018ff3c7819 */ /* 0x000fe2000001143b */
[----:B------:R-:W-:Y:S01]  /*75a0*/  IMAD R37, R0, UR45, R37 ;  /* 0x0000002d00257c24 */ /* 0x000fe2000f8e0225 */
[----:B------:R-:W-:Y:S01]  /*75b0*/  SHF.R.S32.HI R0, RZ, 0x18, R69 ;  /* 0x00000018ff007819 */ /* 0x000fe20000011445 */
[----:B------:R-:W-:Y:S01]  /*75c0*/  IMAD R24, R16, R24, RZ ;  /* 0x0000001810187224 */ /* 0x000fe200078e02ff */
[----:B------:R-:W-:Y:S01]  /*75d0*/  SHF.L.U32 R65, R62, 0x10, RZ ;  /* 0x000000103e417819 */ /* 0x000fe200000006ff */
[----:B------:R-:W-:Y:S01]  /*75e0*/  IMAD R38, R15, UR45, R38 ;  /* 0x0000002d0f267c24 */ /* 0x000fe2000f8e0226 */
[C---:B------:R-:W-:Y:S01]  /*75f0*/  PRMT R23, R63.reuse, 0x8880, RZ ;  /* 0x000088803f177816 */ /* 0x040fe200000000ff */
[----:B------:R-:W-:Y:S01]  /*7600*/  IMAD R39, R56, UR45, R39 ;  /* 0x0000002d38277c24 */ /* 0x000fe2000f8e0227 */
[----:B------:R-:W-:Y:S01]  /*7610*/  SHF.R.S32.HI R12, RZ, 0x18, R62 ;  /* 0x00000018ff0c7819 */ /* 0x000fe2000001143e */
[C---:B------:R-:W-:Y:S01]  /*7620*/  IMAD R25, R16.reuse, R25, RZ ;  /* 0x0000001910197224 */ /* 0x040fe200078e02ff */
[----:B------:R-:W-:Y:S01]  /*7630*/  SHF.L.U32 R21, R63, 0x10, RZ ;  /* 0x000000103f157819 */ /* 0x000fe200000006ff */
[----:B------:R-:W-:Y:S01]  /*7640*/  IMAD R24, R3, UR45, R24 ;  /* 0x0000002d03187c24 */ /* 0x000fe2000f8e0218 */
[----:B------:R-:W-:Y:S01]  /*7650*/  SHF.R.S32.HI R3, RZ, 0x18, R66 ;  /* 0x00000018ff037819 */ /* 0x000fe20000011442 */
[----:B------:R-:W-:Y:S01]  /*7660*/  IMAD R26, R16, R26, RZ ;  /* 0x0000001a101a7224 */ /* 0x000fe200078e02ff */
[----:B------:R-:W-:Y:S01]  /*7670*/  I2IP.S8.S32.SAT R88, R51, R50, RZ ;  /* 0x0000003233587239 */ /* 0x000fe200000014ff */
[----:B------:R-:W-:Y:S01]  /*7680*/  IMAD.U32 R61, R59, 0x10000, RZ ;  /* 0x000100003b3d7824 */ /* 0x000fe200078e00ff */
[----:B------:R-:W-:Y:S01]  /*7690*/  SHF.L.U32 R59, R62, 0x8, RZ ;  /* 0x000000083e3b7819 */ /* 0x000fe200000006ff */
[----:B------:R-:W-:Y:S01]  /*76a0*/  IMAD R27, R16, R27, RZ ;  /* 0x0000001b101b7224 */ /* 0x000fe200078e02ff */
[----:B------:R-:W-:Y:S01]  /*76b0*/  SHF.R.S32.HI R62, RZ, 0x18, R63 ;  /* 0x00000018ff3e7819 */ /* 0x000fe2000001143f */
[----:B------:R-:W-:Y:S01]  /*76c0*/  IMAD R25, R0, UR45, R25 ;  /* 0x0000002d00197c24 */ /* 0x000fe2000f8e0219 */
[----:B------:R-:W-:Y:S01]  /*76d0*/  SHF.R.S32.HI R0, RZ, 0x18, R61 ;  /* 0x00000018ff007819 */ /* 0x000fe2000001143d */
[C---:B------:R-:W-:Y:S01]  /*76e0*/  IMAD R28, R16.reuse, R28, RZ ;  /* 0x0000001c101c7224 */ /* 0x040fe200078e02ff */
[----:B------:R-:W-:Y:S01]  /*76f0*/  I2IP.S8.S32.SAT R89, R55, R54, RZ ;  /* 0x0000003637597239 */ /* 0x000fe200000014ff */
[----:B------:R-:W-:Y:S01]  /*7700*/  IMAD R26, R3, UR45, R26 ;  /* 0x0000002d031a7c24 */ /* 0x000fe2000f8e021a */
[----:B------:R-:W-:Y:S01]  /*7710*/  SHF.R.S32.HI R3, RZ, 0x18, R57 ;  /* 0x00000018ff037819 */ /* 0x000fe20000011439 */
[----:B------:R-:W-:Y:S01]  /*7720*/  IMAD R29, R16, R29, RZ ;  /* 0x0000001d101d7224 */ /* 0x000fe200078e02ff */
[----:B------:R-:W-:Y:S01]  /*7730*/  I2IP.S8.S32.SAT R100, R43, R42, RZ ;  /* 0x0000002a2b647239 */ /* 0x000fe200000014ff */
[----:B------:R-:W-:Y:S01]  /*7740*/  IMAD R27, R58, UR45, R27 ;  /* 0x0000002d3a1b7c24 */ /* 0x000fe2000f8e021b */
[----:B------:R-:W-:Y:S01]  /*7750*/  I2IP.S8.S32.SAT R101, R47, R46, RZ ;  /* 0x0000002e2f657239 */ /* 0x000fe200000014ff */
[----:B------:R-:W-:Y:S01]  /*7760*/  IMAD R30, R16, R30, RZ ;  /* 0x0000001e101e7224 */ /* 0x000fe200078e02ff */
[----:B------:R-:W-:Y:S01]  /*7770*/  I2IP.S8.S32.SAT R102, R35, R34, RZ ;  /* 0x0000002223667239 */ /* 0x000fe200000014ff */
[----:B------:R-:W-:Y:S01]  /*7780*/  IMAD R28, R13, UR45, R28 ;  /* 0x0000002d0d1c7c24 */ /* 0x000fe2000f8e021c */
[----:B------:R-:W-:Y:S01]  /*7790*/  MOV R13, R67 ;  /* 0x00000043000d7202 */ /* 0x000fe20000000f00 */
[----:B------:R-:W-:Y:S01]  /*77a0*/  IMAD R29, R0, UR45, R29 ;  /* 0x0000002d001d7c24 */ /* 0x000fe2000f8e021d */
[----:B------:R-:W-:Y:S01]  /*77b0*/  SHF.R.S32.HI R0, RZ, 0x18, R65 ;  /* 0x00000018ff007819 */ /* 0x000fe20000011441 */
[C---:B------:R-:W-:Y:S01]  /*77c0*/  IMAD R31, R16.reuse, R31, RZ ;  /* 0x0000001f101f7224 */ /* 0x040fe200078e02ff */
[----:B------:R-:W-:Y:S01]  /*77d0*/  UIADD3 UR4, UPT, UPT, UR47, 0x1e0, URZ ;  /* 0x000001e02f047890 */ /* 0x000fe2000fffe0ff */
[C---:B-1----:R-:W-:Y:S01]  /*77e0*/  IMAD R4, R16.reuse, R4, RZ ;  /* 0x0000000410047224 */ /* 0x042fe200078e02ff */
[----:B------:R-:W-:Y:S01]  /*77f0*/  I2IP.S8.S32.SAT R103, R39, R38, RZ ;  /* 0x0000002627677239 */ /* 0x000fe200000014ff */
[----:B------:R-:W-:Y:S01]  /*7800*/  IMAD R30, R3, UR45, R30 ;  /* 0x0000002d031e7c24 */ /* 0x000fe2000f8e021e */
[----:B------:R-:W-:Y:S01]  /*7810*/  SHF.R.S32.HI R3, RZ, 0x18, R59 ;  /* 0x00000018ff037819 */ /* 0x000fe2000001143b */
[----:B------:R-:W-:Y:S01]  /*7820*/  IMAD R5, R16, R5, RZ ;  /* 0x0000000510057224 */ /* 0x000fe200078e02ff */
[----:B------:R-:W-:Y:S01]  /*7830*/  UPRMT UR4, UR50, 0x654, UR4 ;  /* 0x0000065432047896 */ /* 0x000fe20008000004 */
[----:B------:R-:W-:Y:S01]  /*7840*/  IMAD R31, R60, UR45, R31 ;  /* 0x0000002d3c1f7c24 */ /* 0x000fe2000f8e021f */
[----:B------:R-:W-:Y:S01]  /*7850*/  I2IP.S8.S32.SAT R104, R27, R26, RZ ;  /* 0x0000001a1b687239 */ /* 0x000fe200000014ff */
[----:B------:R-:W-:Y:S01]  /*7860*/  IMAD R4, R13, UR45, R4 ;  /* 0x0000002d0d047c24 */ /* 0x000fe2000f8e0204 */
[----:B------:R-:W-:Y:S01]  /*7870*/  MOV R13, R23 ;  /* 0x00000017000d7202 */ /* 0x000fe20000000f00 */
[----:B------:R-:W-:Y:S01]  /*7880*/  IMAD R6, R16, R6, RZ ;  /* 0x0000000610067224 */ /* 0x000fe200078e02ff */
[----:B------:R-:W-:Y:S01]  /*7890*/  I2IP.S8.S32.SAT R105, R31, R30, RZ ;  /* 0x0000001e1f697239 */ /* 0x000fe200000014ff */
[----:B------:R-:W-:Y:S01]  /*78a0*/  IMAD R5, R0, UR45, R5 ;  /* 0x0000002d00057c24 */ /* 0x000fe2000f8e0205 */
[----:B------:R-:W-:Y:S01]  /*78b0*/  SHF.R.S32.HI R0, RZ, 0x18, R21 ;  /* 0x00000018ff007819 */ /* 0x000fe20000011415 */
[C---:B------:R-:W-:Y:S01]  /*78c0*/  IMAD R7, R16.reuse, R7, RZ ;  /* 0x0000000710077224 */ /* 0x040fe200078e02ff */
[----:B------:R-:W-:Y:S01]  /*78d0*/  I2IP.S8.S32.SAT R88, R49, R48, R88 ;  /* 0x0000003031587239 */ /* 0x000fe20000001458 */
[----:B------:R-:W-:Y:S01]  /*78e0*/  IMAD.SHL.U32 R19, R63, 0x100, RZ ;  /* 0x000001003f137824 */ /* 0x000fe200078e00ff */
[----:B------:R-:W-:Y:S01]  /*78f0*/  I2IP.S8.S32.SAT R89, R53, R52, R89 ;  /* 0x0000003435597239 */ /* 0x000fe20000001459 */
[C---:B------:R-:W-:Y:S01]  /*7900*/  IMAD R8, R16.reuse, R8, RZ ;  /* 0x0000000810087224 */ /* 0x040fe200078e02ff */
[----:B------:R-:W-:Y:S01]  /*7910*/  I2IP.S8.S32.SAT R100, R41, R40, R100 ;  /* 0x0000002829647239 */ /* 0x000fe20000001464 */
[----:B------:R-:W-:Y:S01]  /*7920*/  IMAD R6, R3, UR45, R6 ;  /* 0x0000002d03067c24 */ /* 0x000fe2000f8e0206 */
[----:B------:R-:W-:Y:S01]  /*7930*/  SHF.R.S32.HI R3, RZ, 0x18, R19 ;  /* 0x00000018ff037819 */ /* 0x000fe20000011413 */
[----:B------:R-:W-:Y:S01]  /*7940*/  IMAD R9, R16, R9, RZ ;  /* 0x0000000910097224 */ /* 0x000fe200078e02ff */
[----:B------:R-:W-:Y:S01]  /*7950*/  I2IP.S8.S32.SAT R101, R45, R44, R101 ;  /* 0x0000002c2d657239 */ /* 0x000fe20000001465 */
[----:B------:R-:W-:Y:S01]  /*7960*/  IMAD R7, R12, UR45, R7 ;  /* 0x0000002d0c077c24 */ /* 0x000fe2000f8e0207 */
[----:B------:R-:W-:Y:S01]  /*7970*/  I2IP.S8.S32.SAT R102, R33, R32, R102 ;  /* 0x0000002021667239 */ /* 0x000fe20000001466 */
[----:B------:R-:W-:Y:S01]  /*7980*/  IMAD R8, R13, UR45, R8 ;  /* 0x0000002d0d087c24 */ /* 0x000fe2000f8e0208 */
[----:B------:R-:W-:Y:S01]  /*7990*/  I2IP.S8.S32.SAT R103, R37, R36, R103 ;  /* 0x0000002425677239 */ /* 0x000fe20000001467 */
[----:B------:R-:W-:Y:S01]  /*79a0*/  IMAD R10, R16, R10, RZ ;  /* 0x0000000a100a7224 */ /* 0x000fe200078e02ff */
[----:B------:R-:W-:Y:S01]  /*79b0*/  I2IP.S8.S32.SAT R106, R7, R6, RZ ;  /* 0x00000006076a7239 */ /* 0x000fe200000014ff */
[----:B------:R-:W-:Y:S01]  /*79c0*/  IMAD R9, R0, UR45, R9 ;  /* 0x0000002d00097c24 */ /* 0x000fe2000f8e0209 */
[----:B------:R-:W-:Y:S01]  /*79d0*/  I2IP.S8.S32.SAT R104, R25, R24, R104 ;  /* 0x0000001819687239 */ /* 0x000fe20000001468 */
[----:B------:R-:W-:Y:S01]  /*79e0*/  IMAD R11, R16, R11, RZ ;  /* 0x0000000b100b7224 */ /* 0x000fe200078e02ff */
[----:B------:R-:W-:Y:S01]  /*79f0*/  I2IP.S8.S32.SAT R105, R29, R28, R105 ;  /* 0x0000001c1d697239 */ /* 0x000fe20000001469 */
[----:B------:R-:W-:Y:S01]  /*7a00*/  IMAD R10, R3, UR45, R10 ;  /* 0x0000002d030a7c24 */ /* 0x000fe2000f8e020a */
[----:B------:R-:W-:Y:S01]  /*7a10*/  I2IP.S8.S32.SAT R106, R5, R4, R106 ;  /* 0x00000004056a7239 */ /* 0x000fe2000000146a */
[----:B------:R-:W-:Y:S01]  /*7a20*/  IMAD R11, R62, UR45, R11 ;  /* 0x0000002d3e0b7c24 */ /* 0x000fe2000f8e020b */
[----:B------:R-:W-:Y:S01]  /*7a30*/  NOP ;  /* 0x0000000000007918 */ /* 0x000fe20000000000 */
[----:B------:R-:W-:Y:S01]  /*7a40*/  SYNCS.ARRIVE.TRANS64.RED.A1T0 RZ, [UR4], RZ ;  /* 0x000000ffffff79a7 */ /* 0x000fe20008100404 */
[----:B------:R1:W-:Y:S01]  /*7a50*/  STS.64 [R90+UR46+0x1680], R88 ;  /* 0x001680585a007988 */ /* 0x0003e20008000a2e */
[----:B------:R-:W-:Y:S01]  /*7a60*/  UIADD3 UR6, UPT, UPT, UR39, 0x1, URZ ;  /* 0x0000000127067890 */ /* 0x000fe2000fffe0ff */
[----:B------:R-:W-:Y:S01]  /*7a70*/  I2IP.S8.S32.SAT R107, R11, R10, RZ ;  /* 0x0000000a0b6b7239 */ /* 0x000fe200000014ff */
[----:B------:R-:W-:Y:S03]  /*7a80*/  BSSY.RECONVERGENT B0, `(.L_x_119) ;  /* 0x000002c000007945 */ /* 0x000fe60003800200 */
[----:B------:R1:W-:Y:S01]  /*7a90*/  STS.64 [R90+UR46+0x1a80], R100 ;  /* 0x001a80645a007988 */ /* 0x0003e20008000a2e */
[----:B------:R-:W-:Y:S05]  /*7aa0*/  I2IP.S8.S32.SAT R107, R9, R8, R107 ;  /* 0x00000008096b7239 */ /* 0x000fea000000146b */
[----:B------:R1:W-:Y:S06]  /*7ab0*/  STS.64 [R90+UR46+0x1e80], R102 ;  /* 0x001e80665a007988 */ /* 0x0003ec0008000a2e */
[----:B------:R1:W-:Y:S06]  /*7ac0*/  STS.64 [R90+UR46+0x2280], R104 ;  /* 0x002280685a007988 */ /* 0x0003ec0008000a2e */
[----:B------:R1:W-:Y:S01]  /*7ad0*/  STS.64 [R90+UR46+0x2680], R106 ;  /* 0x0026806a5a007988 */ /* 0x0003e20008000a2e */
[----:B------:R-:W-:Y:S01]  /*7ae0*/  @!PT LDS RZ, [RZ] ;  /* 0x00000000fffff984 */ /* 0x000fe20000000800 */
[----:B------:R-:W-:Y:S01]  /*7af0*/  @!PT LDS RZ, [RZ] ;  /* 0x00000000fffff984 */ /* 0x000fe20000000800 */
[----:B------:R-:W-:Y:S01]  /*7b00*/  @!PT LDS RZ, [RZ] ;  /* 0x00000000fffff984 */ /* 0x000fe20000000800 */
[----:B------:R-:W-:Y:S01]  /*7b10*/  @!PT LDS RZ, [RZ] ;  /* 0x00000000fffff984 */ /* 0x000fe20000000800 */
[----:B------:R3:W-:Y:S06]  /*7b20*/  MEMBAR.ALL.CTA ;  /* 0x0000000000007992 */ /* 0x0007ec0000008000 */
[----:B---3--:R-:W3:Y:S02]  /*7b30*/  FENCE.VIEW.ASYNC.S ;  /* 0x00000000000073c6 */ /* 0x008ee40000000000 */
[----:B---3--:R-:W-:Y:S06]  /*7b40*/  BAR.SYNC.DEFER_BLOCKING 0x1, 0x80 ;  /* 0x0042000000007b1d */ /* 0x008fec0000010000 */
[----:B------:R-:W-:Y:S05]  /*7b50*/  @P0 BRA `(.L_x_120) ;  /* 0x0000000000780947 */ /* 0x000fea0003800000 */
[----:B------:R-:W3:Y:S01]  /*7b60*/  LDCU.64 UR12, c[0x0][0x348] ;  /* 0x00006900ff0c77ac */ /* 0x000ee20008000a00 */
[----:B------:R-:W-:Y:S02]  /*7b70*/  UIMAD UR9, UR49, 0x50, URZ ;  /* 0x00000050310978a4 */ /* 0x000fe4000f8e02ff */
[----:B------:R-:W-:Y:S02]  /*7b80*/  USHF.L.U32 UR10, UR48, 0x6, URZ ;  /* 0x00000006300a7899 */ /* 0x000fe400080006ff */
[----:B------:R-:W-:Y:S01]  /*7b90*/  UIADD3 UR8, UPT, UPT, UR46, 0x1680, URZ ;  /* 0x000016802e087890 */ /* 0x000fe2000fffe0ff */
[----:B------:R-:W-:Y:S01]  /*7ba0*/  UMOV UR11, UR36 ;  /* 0x00000024000b7c82 */ /* 0x000fe20008000000 */
[----:B------:R-:W-:Y:S02]  /*7bb0*/  UIADD3 UR24, UPT, UPT, UR46, 0x1a80, URZ ;  /* 0x00001a802e187890 */ /* 0x000fe4000fffe0ff */
[----:B------:R-:W-:Y:S01]  /*7bc0*/  UIADD3 UR25, UPT, UPT, UR9, 0x10, URZ ;  /* 0x0000001009197890 */ /* 0x000fe2000fffe0ff */
[----:B------:R-:W-:Y:S01]  /*7bd0*/  UMOV UR27, UR36 ;  /* 0x00000024001b7c82 */ /* 0x000fe20008000000 */
[----:B------:R-:W-:Y:S01]  /*7be0*/  UMOV UR26, UR10 ;  /* 0x0000000a001a7c82 */ /* 0x000fe20008000000 */
[----:B------:R-:W-:Y:S02]  /*7bf0*/  UIADD3 UR16, UPT, UPT, UR46, 0x1e80, URZ ;  /* 0x00001e802e107890 */ /* 0x000fe4000fffe0ff */
[----:B---3--:R-:W-:Y:S02]  /*7c00*/  UIADD3 UR4, UP0, UPT, UR12, 0x680, URZ ;  /* 0x000006800c047890 */ /* 0x008fe4000ff1e0ff */
[----:B------:R-:W-:Y:S02]  /*7c10*/  UIADD3 UR17, UPT, UPT, UR9, 0x20, URZ ;  /* 0x0000002009117890 */ /* 0x000fe4000fffe0ff */
[----:B------:R-:W-:Y:S01]  /*7c20*/  UIADD3.X UR5, UPT, UPT, URZ, UR13, URZ, UP0, !UPT ;  /* 0x0000000dff057290 */ /* 0x000fe200087fe4ff */
[----:B------:R-:W-:Y:S01]  /*7c30*/  UMOV UR19, UR36 ;  /* 0x0000002400137c82 */ /* 0x000fe20008000000 */
[----:B------:R-:W-:Y:S01]  /*7c40*/  UMOV UR18, UR10 ;  /* 0x0000000a00127c82 */ /* 0x000fe20008000000 */
[----:B------:R-:W-:Y:S02]  /*7c50*/  UIADD3 UR20, UPT, UPT, UR46, 0x2280, URZ ;  /* 0x000022802e147890 */ /* 0x000fe4000fffe0ff */
[----:B------:R-:W-:Y:S01]  /*7c60*/  UIADD3 UR21, UPT, UPT, UR9, 0x30, URZ ;  /* 0x0000003009157890 */ /* 0x000fe2000fffe0ff */
[----:B------:R-:W-:Y:S03]  /*7c70*/  UMOV UR23, UR36 ;  /* 0x0000002400177c82 */ /* 0x000fe60008000000 */
[----:B------:R3:W-:Y:S01]  /*7c80*/  UTMASTG.3D [UR8], [UR4] ;  /* 0x00000008040073b5 */ /* 0x0007e20008010000 */
[----:B------:R-:W-:Y:S01]  /*7c90*/  UMOV UR22, UR10 ;  /* 0x0000000a00167c82 */ /* 0x000fe20008000000 */
[----:B------:R-:W-:Y:S02]  /*7ca0*/  UIADD3 UR12, UPT, UPT, UR46, 0x2680, URZ ;  /* 0x000026802e0c7890 */ /* 0x000fe4000fffe0ff */
[----:B------:R-:W-:Y:S01]  /*7cb0*/  UIADD3 UR13, UPT, UPT, UR9, 0x40, URZ ;  /* 0x00000040090d7890 */ /* 0x000fe2000fffe0ff */
[----:B------:R-:W-:Y:S01]  /*7cc0*/  UMOV UR15, UR36 ;  /* 0x00000024000f7c82 */ /* 0x000fe20008000000 */
[----:B------:R-:W-:Y:S01]  /*7cd0*/  UMOV UR14, UR10 ;  /* 0x0000000a000e7c82 */ /* 0x000fe20008000000 */
[----:B------:R3:W-:Y:S01]  /*7ce0*/  UTMASTG.3D [UR24], [UR4] ;  /* 0x00000018040073b5 */ /* 0x0007e20008010000 */
[----:B------:R3:W-:Y:S01]  /*7cf0*/  UTMASTG.3D [UR16], [UR4] ;  /* 0x00000010040073b5 */ /* 0x0007e20008010000 */
[----:B------:R3:W-:Y:S04]  /*7d00*/  UTMASTG.3D [UR20], [UR4] ;  /* 0x00000014040073b5 */ /* 0x0007e80008010000 */
[----:B------:R3:W-:Y:S01]  /*7d10*/  UTMASTG.3D [UR12], [UR4] ;  /* 0x0000000c040073b5 */ /* 0x0007e20008010000 */
[----:B------:R0:W-:Y:S01]  /*7d20*/  UTMACMDFLUSH ;  /* 0x00000000000079b7 */ /* 0x0001e20000000000 */
[----:B---3--:R-:W-:Y:S04]  /*7d30*/  DEPBAR.LE SB0, 0x0 ;  /* 0x000080000000791a */ /* 0x008fe80000000000 */
.L_x_120:
[----:B------:R-:W-:Y:S05]  /*7d40*/  BSYNC.RECONVERGENT B0 ;  /* 0x0000000000007941 */ /* 0x000fea0003800200 */
.L_x_119:
[----:B------:R-:W-:Y:S01]  /*7d50*/  UISETP.NE.AND UP1, UPT, UR51, URZ, UPT ;  /* 0x000000ff3300728c */ /* 0x000fe2000bf25270 */
[----:B------:R-:W-:Y:S01]  /*7d60*/  R2UR UR4, R93 ;  /* 0x000000005d0472ca */ /* 0x000fe200000e0000 */
[----:B------:R-:W-:Y:S01]  /*7d70*/  UISETP.NE.AND UP0, UPT, UR6, 0x4, UPT ;  /* 0x000000040600788c */ /* 0x000fe2000bf05270 */
[----:B------:R-:W-:Y:S01]  /*7d80*/  BAR.SYNC.DEFER_BLOCKING 0x1, 0x80 ;  /* 0x0042000000007b1d */ /* 0x000fe20000010000 */
[C---:B------:R-:W-:Y:S01]  /*7d90*/  ISETP.NE.AND P0, PT, R95.reuse, 0x2, PT ;  /* 0x000000025f00780c */ /* 0x040fe20003f05270 */
[----:B------:R-:W-:Y:S02]  /*7da0*/  UIADD3 UR49, UPT, UPT, UR37, UR61, URZ ;  /* 0x0000003d25317290 */ /* 0x000fe4000fffe0ff */
[----:B------:R-:W-:Y:S01]  /*7db0*/  USEL UR39, UR6, URZ, UP0 ;  /* 0x000000ff06277287 */ /* 0x000fe20008000000 */
[----:B------:R-:W-:Y:S02]  /*7dc0*/  SEL R0, RZ, 0x1, P0 ;  /* 0x00000001ff007807 */ /* 0x000fe40000000000 */
[----:B------:R-:W-:Y:S02]  /*7dd0*/  SEL R95, R95, RZ, P0 ;  /* 0x000000ff5f5f7207 */ /* 0x000fe40000000000 */
[----:B------:R-:W-:Y:S02]  /*7de0*/  LOP3.LUT R97, R97, R0, RZ, 0x3c, !PT ;  /* 0x0000000061617212 */ /* 0x000fe400078e3cff */
[----:B------:R-:W-:Y:S02]  /*7df0*/  UIADD3 UR48, UPT, UPT, UR38, UR4, URZ ;  /* 0x0000000426307290 */ /* 0x000fe4000fffe0ff */
[----:B------:R-:W-:Y:S06]  /*7e00*/  USEL UR4, URZ, 0x1, UP0 ;  /* 0x00000001ff047887 */ /* 0x000fec0008000000 */
[----:B------:R-:W-:Y:S01]  /*7e10*/  LOP3.LUT R98, R98, UR4, RZ, 0x3c, !PT ;  /* 0x0000000462627c12 */ /* 0x000fe2000f8e3cff */
[----:B------:R-:W-:Y:S01]  /*7e20*/  UMOV UR36, UR60 ;  /* 0x0000003c00247c82 */ /* 0x000fe20008000000 */
[----:B------:R-:W-:Y:S05]  /*7e30*/  BRA.U UP1, `(.L_x_121) ;  /* 0xffffffdd01207547 */ /* 0x000fea000b83ffff */
[----:B------:R-:W-:Y:S05]  /*7e40*/  EXIT ;  /* 0x000000000000794d */ /* 0x000fea0003800000 */
.L_x_25:
[----:B---3--:R3:W4:Y:S02]  /*7e50*/  SYNCS.PHASECHK.TRANS64.TRYWAIT P0, [R3+URZ+0x210], R2 ;  /* 0x00021002030075a7 */ /* 0x00872400080011ff */
[----:B----4-:R-:W-:Y:S05]  /*7e60*/  @!P0 NANOSLEEP.SYNCS 0x989680 ;  /* 0x009896800000895d */ /* 0x010fea0003900000 */
[----:B------:R-:W4:Y:S02]  /*7e70*/  @!P0 SYNCS.PHASECHK.TRANS64 P0, [R3+URZ+0x210], R2 ;  /* 0x00021002030085a7 */ /* 0x000f2400080010ff */
[----:B----4-:R-:W-:Y:S05]  /*7e80*/  @!P0 BRA `(.L_x_25) ;  /* 0xfffffffc00f08947 */ /* 0x010fea000383ffff */
[----:B------:R-:W-:Y:S05]  /*7e90*/  BRA `(.L_x_122) ;  /* 0xffffff9c00087947 */ /* 0x000fea000383ffff */
.L_x_28:
[----:B--2---:R-:W-:Y:S07]  /*7ea0*/  MOV R0, UR33 ;  /* 0x0000002100007c02 */ /* 0x004fee0008000f00 */
.L_x_123:
[----:B--2---:R2:W3:Y:S02]  /*7eb0*/  SYNCS.PHASECHK.TRANS64.TRYWAIT P0, [R0+URZ+0xc0], R3 ;  /* 0x0000c003000075a7 */ /* 0x0044e400080011ff */
[----:B---3--:R-:W-:Y:S05]  /*7ec0*/  @!P0 NANOSLEEP.SYNCS 0x989680 ;  /* 0x009896800000895d */ /* 0x008fea0003900000 */
[----:B------:R-:W3:Y:S02]  /*7ed0*/  @!P0 SYNCS.PHASECHK.TRANS64 P0, [R0+URZ+0xc0], R3 ;  /* 0x0000c003000085a7 */ /* 0x000ee400080010ff */
[----:B---3--:R-:W-:Y:S05]  /*7ee0*/  @!P0 BRA `(.L_x_123) ;  /* 0xfffffffc00f08947 */ /* 0x008fea000383ffff */
[----:B------:R-:W-:Y:S05]  /*7ef0*/  BRA `(.L_x_27) ;  /* 0xffffff9c00507947 */ /* 0x000fea000383ffff */
.L_x_35:
[----:B-1----:R-:W-:Y:S07]  /*7f00*/  MOV R0, UR17 ;  /* 0x0000001100007c02 */ /* 0x002fee0008000f00 */
.L_x_124:
[----:B-1----:R1:W2:Y:S02]  /*7f10*/  SYNCS.PHASECHK.TRANS64.TRYWAIT P0, [R0+URZ+0xc0], R3 ;  /* 0x0000c003000075a7 */ /* 0x0022a400080011ff */
[----:B--2---:R-:W-:Y:S05]  /*7f20*/  @!P0 NANOSLEEP.SYNCS 0x989680 ;  /* 0x009896800000895d */ /* 0x004fea0003900000 */
[----:B------:R-:W2:Y:S02]  /*7f30*/  @!P0 SYNCS.PHASECHK.TRANS64 P0, [R0+URZ+0xc0], R3 ;  /* 0x0000c003000085a7 */ /* 0x000ea400080010ff */
[----:B--2---:R-:W-:Y:S05]  /*7f40*/  @!P0 BRA `(.L_x_124) ;  /* 0xfffffffc00f08947 */ /* 0x004fea000383ffff */
[----:B------:R-:W-:Y:S05]  /*7f50*/  BRA `(.L_x_34) ;  /* 0xffffffa0000c7947 */ /* 0x000fea000383ffff */
.L_x_40:
[----:B-1----:R1:W2:Y:S02]  /*7f60*/  SYNCS.PHASECHK.TRANS64.TRYWAIT P0, [R3+URZ+0x1a0], R0 ;  /* 0x0001a000030075a7 */ /* 0x0022a400080011ff */
[----:B--2---:R-:W-:Y:S05]  /*7f70*/  @!P0 NANOSLEEP.SYNCS 0x989680 ;  /* 0x009896800000895d */ /* 0x004fea0003900000 */
[----:B------:R-:W2:Y:S02]  /*7f80*/  @!P0 SYNCS.PHASECHK.TRANS64 P0, [R3+URZ+0x1a0], R0 ;  /* 0x0001a000030085a7 */ /* 0x000ea400080010ff */
[----:B--2---:R-:W-:Y:S05]  /*7f90*/  @!P0 BRA `(.L_x_40) ;  /* 0xfffffffc00f08947 */ /* 0x004fea000383ffff */
[----:B------:R-:W-:Y:S05]  /*7fa0*/  BRA `(.L_x_125) ;  /* 0xffffffa000b07947 */ /* 0x000fea000383ffff */
.L_x_44:
[----:B-1----:R-:W-:-:S07]  /*7fb0*/  MOV R0, UR4 ;  /* 0x0000000400007c02 */ /* 0x002fce0008000f00 */
.L_x_126:
[----:B-1----:R1:W2:Y:S02]  /*7fc0*/  SYNCS.PHASECHK.TRANS64.TRYWAIT P0, [R0+URZ], R3 ;  /* 0x00000003000075a7 */ /* 0x0022a400080011ff */
[----:B--2---:R-:W-:Y:S05]  /*7fd0*/  @!P0 NANOSLEEP.SYNCS 0x989680 ;  /* 0x009896800000895d */ /* 0x004fea0003900000 */
[----:B------:R-:W2:Y:S02]  /*7fe0*/  @!P0 SYNCS.PHASECHK.TRANS64 P0, [R0+URZ], R3 ;  /* 0x00000003000085a7 */ /* 0x000ea400080010ff */
[----:B--2---:R-:W-:Y:S05]  /*7ff0*/  @!P0 BRA `(.L_x_126) ;  /* 0xfffffffc00f08947 */ /* 0x004fea000383ffff */
[----:B------:R-:W-:Y:S05]  /*8000*/  BRA `(.L_x_127) ;  /* 0xffffffa800587947 */ /* 0x000fea000383ffff */
.L_x_45:
[----:B------:R-:W-:-:S07]  /*8010*/  MOV R0, UR5 ;  /* 0x0000000500007c02 */ /* 0x000fce0008000f00 */
.L_x_128:
[----:B-1----:R1:W2:Y:S02]  /*8020*/  SYNCS.PHASECHK.TRANS64.TRYWAIT P0, [R0+URZ], R3 ;  /* 0x00000003000075a7 */ /* 0x0022a400080011ff */
[----:B--2---:R-:W-:Y:S05]  /*8030*/  @!P0 NANOSLEEP.SYNCS 0x989680 ;  /* 0x009896800000895d */ /* 0x004fea0003900000 */
[----:B------:R-:W2:Y:S02]  /*8040*/  @!P0 SYNCS.PHASECHK.TRANS64 P0, [R0+URZ], R3 ;  /* 0x00000003000085a7 */ /* 0x000ea400080010ff */
[----:B--2---:R-:W-:Y:S05]  /*8050*/  @!P0 BRA `(.L_x_128) ;  /* 0xfffffffc00f08947 */ /* 0x004fea000383ffff */
[----:B------:R-:W-:Y:S05]  /*8060*/  BRA `(.L_x_129) ;  /* 0xffffffa800647947 */ /* 0x000fea000383ffff */
.L_x_46:
[----:B------:R-:W-:-:S07]  /*8070*/  MOV R0, UR5 ;  /* 0x0000000500007c02 */ /* 0x000fce0008000f00 */
.L_x_130:
[----:B-1----:R1:W2:Y:S02]  /*8080*/  SYNCS.PHASECHK.TRANS64.TRYWAIT P0, [R0+URZ], R3 ;  /* 0x00000003000075a7 */ /* 0x0022a400080011ff */
[----:B--2---:R-:W-:Y:S05]  /*8090*/  @!P0 NANOSLEEP.SYNCS 0x989680 ;  /* 0x009896800000895d */ /* 0x004fea0003900000 */
[----:B------:R-:W2:Y:S02]  /*80a0*/  @!P0 SYNCS.PHASECHK.TRANS64 P0, [R0+URZ], R3 ;  /* 0x00000003000085a7 */ /* 0x000ea400080010ff */
[----:B--2---:R-:W-:Y:S05]  /*80b0*/  @!P0 BRA `(.L_x_130) ;  /* 0xfffffffc00f08947 */ /* 0x004fea000383ffff */
[----:B------:R-:W-:Y:S05]  /*80c0*/  BRA `(.L_x_131) ;  /* 0xffffffa800707947 */ /* 0x000fea000383ffff */
.L_x_47:
[----:B------:R-:W-:-:S07]  /*80d0*/  MOV R0, UR5 ;  /* 0x0000000500007c02 */ /* 0x000fce0008000f00 */
.L_x_132:
[----:B-1----:R1:W2:Y:S02]  /*80e0*/  SYNCS.PHASECHK.TRANS64.TRYWAIT P0, [R0+URZ], R3 ;  /* 0x00000003000075a7 */ /* 0x0022a400080011ff */
[----:B--2---:R-:W-:Y:S05]  /*80f0*/  @!P0 NANOSLEEP.SYNCS 0x989680 ;  /* 0x009896800000895d */ /* 0x004fea0003900000 */
[----:B------:R-:W2:Y:S02]  /*8100*/  @!P0 SYNCS.PHASECHK.TRANS64 P0, [R0+URZ], R3 ;  /* 0x00000003000085a7 */ /* 0x000ea400080010ff */
[----:B--2---:R-:W-:Y:S05]  /*8110*/  @!P0 BRA `(.L_x_132) ;  /* 0xfffffffc00f08947 */ /* 0x004fea000383ffff */
[----:B------:R-:W-:Y:S05]  /*8120*/  BRA `(.L_x_133) ;  /* 0xffffffa8007c7947 */ /* 0x000fea000383ffff */
.L_x_48:
[----:B------:R-:W-:-:S07]  /*8130*/  MOV R0, UR5 ;  /* 0x0000000500007c02 */ /* 0x000fce0008000f00 */
.L_x_134:
[----:B-1----:R1:W2:Y:S02]  /*8140*/  SYNCS.PHASECHK.TRANS64.TRYWAIT P0, [R0+URZ], R3 ;  /* 0x00000003000075a7 */ /* 0x0022a400080011ff */
[----:B--2---:R-:W-:Y:S05]  /*8150*/  @!P0 NANOSLEEP.SYNCS 0x989680 ;  /* 0x009896800000895d */ /* 0x004fea0003900000 */
[----:B------:R-:W2:Y:S02]  /*8160*/  @!P0 SYNCS.PHASECHK.TRANS64 P0, [R0+URZ], R3 ;  /* 0x00000003000085a7 */ /* 0x000ea400080010ff */
[----:B--2---:R-:W-:Y:S05]  /*8170*/  @!P0 BRA `(.L_x_134) ;  /* 0xfffffffc00f08947 */ /* 0x004fea000383ffff */
[----:B------:R-:W-:Y:S05]  /*8180*/  BRA `(.L_x_135) ;  /* 0xffffffa800887947 */ /* 0x000fea000383ffff */
.L_x_49:
[----:B------:R-:W-:-:S07]  /*8190*/  MOV R0, UR5 ;  /* 0x0000000500007c02 */ /* 0x000fce0008000f00 */
.L_x_136:
[----:B-1----:R1:W2:Y:S02]  /*81a0*/  SYNCS.PHASECHK.TRANS64.TRYWAIT P0, [R0+URZ], R3 ;  /* 0x00000003000075a7 */ /* 0x0022a400080011ff */
[----:B--2---:R-:W-:Y:S05]  /*81b0*/  @!P0 NANOSLEEP.SYNCS 0x989680 ;  /* 0x009896800000895d */ /* 0x004fea0003900000 */
[----:B------:R-:W2:Y:S02]  /*81c0*/  @!P0 SYNCS.PHASECHK.TRANS64 P0, [R0+URZ], R3 ;  /* 0x00000003000085a7 */ /* 0x000ea400080010ff */
[----:B--2---:R-:W-:Y:S05]  /*81d0*/  @!P0 BRA `(.L_x_136) ;  /* 0xfffffffc00f08947 */ /* 0x004fea000383ffff */
[----:B------:R-:W-:Y:S05]  /*81e0*/  BRA `(.L_x_137) ;  /* 0xffffffa800947947 */ /* 0x000fea000383ffff */
.L_x_50:
[----:B------:R-:W-:-:S07]  /*81f0*/  MOV R0, UR5 ;  /* 0x0000000500007c02 */ /* 0x000fce0008000f00 */
.L_x_138:
[----:B-1----:R1:W2:Y:S02]  /*8200*/  SYNCS.PHASECHK.TRANS64.TRYWAIT P0, [R0+URZ], R3 ;  /* 0x00000003000075a7 */ /* 0x0022a400080011ff */
[----:B--2---:R-:W-:Y:S05]  /*8210*/  @!P0 NANOSLEEP.SYNCS 0x989680 ;  /* 0x009896800000895d */ /* 0x004fea0003900000 */
[----:B------:R-:W2:Y:S02]  /*8220*/  @!P0 SYNCS.PHASECHK.TRANS64 P0, [R0+URZ], R3 ;  /* 0x00000003000085a7 */ /* 0x000ea400080010ff */
[----:B--2---:R-:W-:Y:S05]  /*8230*/  @!P0 BRA `(.L_x_138) ;  /* 0xfffffffc00f08947 */ /* 0x004fea000383ffff */
[----:B------:R-:W-:Y:S05]  /*8240*/  BRA `(.L_x_139) ;  /* 0xffffffa800a07947 */ /* 0x000fea000383ffff */
.L_x_51:
[----:B------:R-:W-:-:S07]  /*8250*/  MOV R0, UR5 ;  /* 0x0000000500007c02 */ /* 0x000fce0008000f00 */
.L_x_140:
[----:B-1----:R1:W2:Y:S02]  /*8260*/  SYNCS.PHASECHK.TRANS64.TRYWAIT P0, [R0+URZ], R3 ;  /* 0x00000003000075a7 */ /* 0x0022a400080011ff */
[----:B--2---:R-:W-:Y:S05]  /*8270*/  @!P0 NANOSLEEP.SYNCS 0x989680 ;  /* 0x009896800000895d */ /* 0x004fea0003900000 */
[----:B------:R-:W2:Y:S02]  /*8280*/  @!P0 SYNCS.PHASECHK.TRANS64 P0, [R0+URZ], R3 ;  /* 0x00000003000085a7 */ /* 0x000ea400080010ff */
[----:B--2---:R-:W-:Y:S05]  /*8290*/  @!P0 BRA `(.L_x_140) ;  /* 0xfffffffc00f08947 */ /* 0x004fea000383ffff */
[----:B------:R-:W-:Y:S05]  /*82a0*/  BRA `(.L_x_141) ;  /* 0xffffffa800ac7947 */ /* 0x000fea000383ffff */
.L_x_52:
[----:B------:R-:W-:-:S07]  /*82b0*/  MOV R0, UR5 ;  /* 0x0000000500007c02 */ /* 0x000fce0008000f00 */
.L_x_142:
[----:B-1----:R1:W2:Y:S02]  /*82c0*/  SYNCS.PHASECHK.TRANS64.TRYWAIT P0, [R0+URZ], R3 ;  /* 0x00000003000075a7 */ /* 0x0022a400080011ff */
[----:B--2---:R-:W-:Y:S05]  /*82d0*/  @!P0 NANOSLEEP.SYNCS 0x989680 ;  /* 0x009896800000895d */ /* 0x004fea0003900000 */
[----:B------:R-:W2:Y:S02]  /*82e0*/  @!P0 SYNCS.PHASECHK.TRANS64 P0, [R0+URZ], R3 ;  /* 0x00000003000085a7 */ /* 0x000ea400080010ff */
[----:B--2---:R-:W-:Y:S05]  /*82f0*/  @!P0 BRA `(.L_x_142) ;  /* 0xfffffffc00f08947 */ /* 0x004fea000383ffff */
[----:B------:R-:W-:Y:S05]  /*8300*/  BRA `(.L_x_143) ;  /* 0xffffffa800b87947 */ /* 0x000fea000383ffff */
.L_x_53:
[----:B------:R-:W-:-:S07]  /*8310*/  MOV R0, UR5 ;  /* 0x0000000500007c02 */ /* 0x000fce0008000f00 */
.L_x_144:
[----:B-1----:R1:W2:Y:S02]  /*8320*/  SYNCS.PHASECHK.TRANS64.TRYWAIT P0, [R0+URZ], R3 ;  /* 0x00000003000075a7 */ /* 0x0022a400080011ff */
[----:B--2---:R-:W-:Y:S05]  /*8330*/  @!P0 NANOSLEEP.SYNCS 0x989680 ;  /* 0x009896800000895d */ /* 0x004fea0003900000 */
[----:B------:R-:W2:Y:S02]  /*8340*/  @!P0 SYNCS.PHASECHK.TRANS64 P0, [R0+URZ], R3 ;  /* 0x00000003000085a7 */ /* 0x000ea400080010ff */
[----:B--2---:R-:W-:Y:S05]  /*8350*/  @!P0 BRA `(.L_x_144) ;  /* 0xfffffffc00f08947 */ /* 0x004fea000383ffff */
[----:B------:R-:W-:Y:S05]  /*8360*/  BRA `(.L_x_145) ;  /* 0xffffffa800c47947 */ /* 0x000fea000383ffff */
.L_x_54:
[----:B------:R-:W-:-:S07]  /*8370*/  MOV R0, UR5 ;  /* 0x0000000500007c02 */ /* 0x000fce0008000f00 */
.L_x_146:
[----:B-1----:R1:W2:Y:S02]  /*8380*/  SYNCS.PHASECHK.TRANS64.TRYWAIT P0, [R0+URZ], R3 ;  /* 0x00000003000075a7 */ /* 0x0022a400080011ff */
[----:B--2---:R-:W-:Y:S05]  /*8390*/  @!P0 NANOSLEEP.SYNCS 0x989680 ;  /* 0x009896800000895d */ /* 0x004fea0003900000 */
[----:B------:R-:W2:Y:S02]  /*83a0*/  @!P0 SYNCS.PHASECHK.TRANS64 P0, [R0+URZ], R3 ;  /* 0x00000003000085a7 */ /* 0x000ea400080010ff */
[----:B--2---:R-:W-:Y:S05]  /*83b0*/  @!P0 BRA `(.L_x_146) ;  /* 0xfffffffc00f08947 */ /* 0x004fea000383ffff */
[----:B------:R-:W-:Y:S05]  /*83c0*/  BRA `(.L_x_147) ;  /* 0xffffffa800d07947 */ /* 0x000fea000383ffff */
.L_x_55:
[----:B------:R-:W-:-:S07]  /*83d0*/  MOV R0, UR5 ;  /* 0x0000000500007c02 */ /* 0x000fce0008000f00 */
.L_x_148:
[----:B-1----:R1:W2:Y:S02]  /*83e0*/  SYNCS.PHASECHK.TRANS64.TRYWAIT P0, [R0+URZ], R3 ;  /* 0x00000003000075a7 */ /* 0x0022a400080011ff */
[----:B--2---:R-:W-:Y:S05]  /*83f0*/  @!P0 NANOSLEEP.SYNCS 0x989680 ;  /* 0x009896800000895d */ /* 0x004fea0003900000 */
[----:B------:R-:W2:Y:S02]  /*8400*/  @!P0 SYNCS.PHASECHK.TRANS64 P0, [R0+URZ], R3 ;  /* 0x00000003000085a7 */ /* 0x000ea400080010ff */
[----:B--2---:R-:W-:Y:S05]  /*8410*/  @!P0 BRA `(.L_x_148) ;  /* 0xfffffffc00f08947 */ /* 0x004fea000383ffff */
[----:B------:R-:W-:Y:S05]  /*8420*/  BRA `(.L_x_149) ;  /* 0xffffffa800dc7947 */ /* 0x000fea000383ffff */
.L_x_56:
[----:B------:R-:W-:-:S07]  /*8430*/  MOV R0, UR5 ;  /* 0x0000000500007c02 */ /* 0x000fce0008000f00 */
.L_x_150:
[----:B-1----:R1:W2:Y:S02]  /*8440*/  SYNCS.PHASECHK.TRANS64.TRYWAIT P0, [R0+URZ], R3 ;  /* 0x00000003000075a7 */ /* 0x0022a400080011ff */
[----:B--2---:R-:W-:Y:S05]  /*8450*/  @!P0 NANOSLEEP.SYNCS 0x989680 ;  /* 0x009896800000895d */ /* 0x004fea0003900000 */
[----:B------:R-:W2:Y:S02]  /*8460*/  @!P0 SYNCS.PHASECHK.TRANS64 P0, [R0+URZ], R3 ;  /* 0x00000003000085a7 */ /* 0x000ea400080010ff */
[----:B--2---:R-:W-:Y:S05]  /*8470*/  @!P0 BRA `(.L_x_150) ;  /* 0xfffffffc00f08947 */ /* 0x004fea000383ffff */
[----:B------:R-:W-:Y:S05]  /*8480*/  BRA `(.L_x_151) ;  /* 0xffffffa800e87947 */ /* 0x000fea000383ffff */
.L_x_57:
[----:B------:R-:W-:-:S07]  /*8490*/  MOV R0, UR5 ;  /* 0x0000000500007c02 */ /* 0x000fce0008000f00 */
.L_x_152:
[----:B-1----:R1:W2:Y:S02]  /*84a0*/  SYNCS.PHASECHK.TRANS64.TRYWAIT P0, [R0+URZ], R3 ;  /* 0x00000003000075a7 */ /* 0x0022a400080011ff */
[----:B--2---:R-:W-:Y:S05]  /*84b0*/  @!P0 NANOSLEEP.SYNCS 0x989680 ;  /* 0x009896800000895d */ /* 0x004fea0003900000 */
[----:B------:R-:W2:Y:S02]  /*84c0*/  @!P0 SYNCS.PHASECHK.TRANS64 P0, [R0+URZ], R3 ;  /* 0x00000003000085a7 */ /* 0x000ea400080010ff */
[----:B--2---:R-:W-:Y:S05]  /*84d0*/  @!P0 BRA `(.L_x_152) ;  /* 0xfffffffc00f08947 */ /* 0x004fea000383ffff */
[----:B------:R-:W-:Y:S05]  /*84e0*/  BRA `(.L_x_153) ;  /* 0xffffffa800f47947 */ /* 0x000fea000383ffff */
.L_x_58:
[----:B------:R-:W-:-:S07]  /*84f0*/  MOV R0, UR5 ;  /* 0x0000000500007c02 */ /* 0x000fce0008000f00 */
.L_x_154:
[----:B-1----:R1:W2:Y:S02]  /*8500*/  SYNCS.PHASECHK.TRANS64.TRYWAIT P0, [R0+URZ], R3 ;  /* 0x00000003000075a7 */ /* 0x0022a400080011ff */
[----:B--2---:R-:W-:Y:S05]  /*8510*/  @!P0 NANOSLEEP.SYNCS 0x989680 ;  /* 0x009896800000895d */ /* 0x004fea0003900000 */
[----:B------:R-:W2:Y:S02]  /*8520*/  @!P0 SYNCS.PHASECHK.TRANS64 P0, [R0+URZ], R3 ;  /* 0x00000003000085a7 */ /* 0x000ea400080010ff */
[----:B--2---:R-:W-:Y:S05]  /*8530*/  @!P0 BRA `(.L_x_154) ;  /* 0xfffffffc00f08947 */ /* 0x004fea000383ffff */
[----:B------:R-:W-:Y:S05]  /*8540*/  BRA `(.L_x_155) ;  /* 0xffffffac00007947 */ /* 0x000fea000383ffff */
.L_x_59:
[----:B------:R-:W-:-:S07]  /*8550*/  MOV R0, UR5 ;  /* 0x0000000500007c02 */ /* 0x000fce0008000f00 */
.L_x_156:
[----:B-1----:R1:W2:Y:S02]  /*8560*/  SYNCS.PHASECHK.TRANS64.TRYWAIT P0, [R0+URZ], R3 ;  /* 0x00000003000075a7 */ /* 0x0022a400080011ff */
[----:B--2---:R-:W-:Y:S05]  /*8570*/  @!P0 NANOSLEEP.SYNCS 0x989680 ;  /* 0x009896800000895d */ /* 0x004fea0003900000 */
[----:B------:R-:W2:Y:S02]  /*8580*/  @!P0 SYNCS.PHASECHK.TRANS64 P0, [R0+URZ], R3 ;  /* 0x00000003000085a7 */ /* 0x000ea400080010ff */
[----:B--2---:R-:W-:Y:S05]  /*8590*/  @!P0 BRA `(.L_x_156) ;  /* 0xfffffffc00f08947 */ /* 0x004fea000383ffff */
[----:B------:R-:W-:Y:S05]  /*85a0*/  BRA `(.L_x_157) ;  /* 0xffffffac000c7947 */ /* 0x000fea000383ffff */
.L_x_60:
[----:B------:R-:W-:-:S07]  /*85b0*/  MOV R0, UR5 ;  /* 0x0000000500007c02 */ /* 0x000fce0008000f00 */
.L_x_158:
[----:B-1----:R1:W2:Y:S02]  /*85c0*/  SYNCS.PHASECHK.TRANS64.TRYWAIT P0, [R0+URZ], R3 ;  /* 0x00000003000075a7 */ /* 0x0022a400080011ff */
[----:B--2---:R-:W-:Y:S05]  /*85d0*/  @!P0 NANOSLEEP.SYNCS 0x989680 ;  /* 0x009896800000895d */ /* 0x004fea0003900000 */
[----:B------:R-:W2:Y:S02]  /*85e0*/  @!P0 SYNCS.PHASECHK.TRANS64 P0, [R0+URZ], R3 ;  /* 0x00000003000085a7 */ /* 0x000ea400080010ff */
[----:B--2---:R-:W-:Y:S05]  /*85f0*/  @!P0 BRA `(.L_x_158) ;  /* 0xfffffffc00f08947 */ /* 0x004fea000383ffff */
[----:B------:R-:W-:Y:S05]  /*8600*/  BRA `(.L_x_159) ;  /* 0xffffffac00187947 */ /* 0x000fea000383ffff */
.L_x_61:
[----:B------:R-:W-:-:S07]  /*8610*/  MOV R0, UR5 ;  /* 0x0000000500007c02 */ /* 0x000fce0008000f00 */
.L_x_160:
[----:B-1----:R1:W2:Y:S02]  /*8620*/  SYNCS.PHASECHK.TRANS64.TRYWAIT P0, [R0+URZ], R3 ;  /* 0x00000003000075a7 */ /* 0x0022a400080011ff */
[----:B--2---:R-:W-:Y:S05]  /*8630*/  @!P0 NANOSLEEP.SYNCS 0x989680 ;  /* 0x009896800000895d */ /* 0x004fea0003900000 */
[----:B------:R-:W2:Y:S02]  /*8640*/  @!P0 SYNCS.PHASECHK.TRANS64 P0, [R0+URZ], R3 ;  /* 0x00000003000085a7 */ /* 0x000ea400080010ff */
[----:B--2---:R-:W-:Y:S05]  /*8650*/  @!P0 BRA `(.L_x_160) ;  /* 0xfffffffc00f08947 */ /* 0x004fea000383ffff */
[----:B------:R-:W-:Y:S05]  /*8660*/  BRA `(.L_x_161) ;  /* 0xffffffac00247947 */ /* 0x000fea000383ffff */
.L_x_62:
[----:B------:R-:W-:-:S07]  /*8670*/  MOV R0, UR5 ;  /* 0x0000000500007c02 */ /* 0x000fce0008000f00 */
.L_x_162:
[----:B-1----:R1:W2:Y:S02]  /*8680*/  SYNCS.PHASECHK.TRANS64.TRYWAIT P0, [R0+URZ], R3 ;  /* 0x00000003000075a7 */ /* 0x0022a400080011ff */
[----:B--2---:R-:W-:Y:S05]  /*8690*/  @!P0 NANOSLEEP.SYNCS 0x989680 ;  /* 0x009896800000895d */ /* 0x004fea0003900000 */
[----:B------:R-:W2:Y:S02]  /*86a0*/  @!P0 SYNCS.PHASECHK.TRANS64 P0, [R0+URZ], R3 ;  /* 0x00000003000085a7 */ /* 0x000ea400080010ff */
[----:B--2---:R-:W-:Y:S05]  /*86b0*/  @!P0 BRA `(.L_x_162) ;  /* 0xfffffffc00f08947 */ /* 0x004fea000383ffff */
[----:B------:R-:W-:Y:S05]  /*86c0*/  BRA `(.L_x_163) ;  /* 0xffffffac00307947 */ /* 0x000fea000383ffff */
.L_x_63:
[----:B------:R-:W-:-:S07]  /*86d0*/  MOV R0, UR5 ;  /* 0x0000000500007c02 */ /* 0x000fce0008000f00 */
.L_x_164:
[----:B-1----:R1:W2:Y:S02]  /*86e0*/  SYNCS.PHASECHK.TRANS64.TRYWAIT P0, [R0+URZ], R3 ;  /* 0x00000003000075a7 */ /* 0x0022a400080011ff */
[----:B--2---:R-:W-:Y:S05]  /*86f0*/  @!P0 NANOSLEEP.SYNCS 0x989680 ;  /* 0x009896800000895d */ /* 0x004fea0003900000 */
[----:B------:R-:W2:Y:S02]  /*8700*/  @!P0 SYNCS.PHASECHK.TRANS64 P0, [R0+URZ], R3 ;  /* 0x00000003000085a7 */ /* 0x000ea400080010ff */
[----:B--2---:R-:W-:Y:S05]  /*8710*/  @!P0 BRA `(.L_x_164) ;  /* 0xfffffffc00f08947 */ /* 0x004fea000383ffff */
[----:B------:R-:W-:Y:S05]  /*8720*/  BRA `(.L_x_165) ;  /* 0xffffffac003c7947 */ /* 0x000fea000383ffff */
.L_x_64:
[----:B------:R-:W-:-:S07]  /*8730*/  MOV R0, UR5 ;  /* 0x0000000500007c02 */ /* 0x000fce0008000f00 */
.L_x_166:
[----:B-1----:R1:W2:Y:S02]  /*8740*/  SYNCS.PHASECHK.TRANS64.TRYWAIT P0, [R0+URZ], R3 ;  /* 0x00000003000075a7 */ /* 0x0022a400080011ff */
[----:B--2---:R-:W-:Y:S05]  /*8750*/  @!P0 NANOSLEEP.SYNCS 0x989680 ;  /* 0x009896800000895d */ /* 0x004fea0003900000 */
[----:B------:R-:W2:Y:S02]  /*8760*/  @!P0 SYNCS.PHASECHK.TRANS64 P0, [R0+URZ], R3 ;  /* 0x00000003000085a7 */ /* 0x000ea400080010ff */
[----:B--2---:R-:W-:Y:S05]  /*8770*/  @!P0 BRA `(.L_x_166) ;  /* 0xfffffffc00f08947 */ /* 0x004fea000383ffff */
[----:B------:R-:W-:Y:S05]  /*8780*/  BRA `(.L_x_167) ;  /* 0xffffffac00487947 */ /* 0x000fea000383ffff */
.L_x_65:
[----:B------:R-:W-:-:S07]  /*8790*/  MOV R0, UR5 ;  /* 0x0000000500007c02 */ /* 0x000fce0008000f00 */
.L_x_168:
[----:B-1----:R1:W2:Y:S02]  /*87a0*/  SYNCS.PHASECHK.TRANS64.TRYWAIT P0, [R0+URZ], R3 ;  /* 0x00000003000075a7 */ /* 0x0022a400080011ff */
[----:B--2---:R-:W-:Y:S05]  /*87b0*/  @!P0 NANOSLEEP.SYNCS 0x989680 ;  /* 0x009896800000895d */ /* 0x004fea0003900000 */
[----:B------:R-:W2:Y:S02]  /*87c0*/  @!P0 SYNCS.PHASECHK.TRANS64 P0, [R0+URZ], R3 ;  /* 0x00000003000085a7 */ /* 0x000ea400080010ff */
[----:B--2---:R-:W-:Y:S05]  /*87d0*/  @!P0 BRA `(.L_x_168) ;  /* 0xfffffffc00f08947 */ /* 0x004fea000383ffff */
[----:B------:R-:W-:Y:S05]  /*87e0*/  BRA `(.L_x_169) ;  /* 0xffffffac00547947 */ /* 0x000fea000383ffff */
.L_x_66:
[----:B------:R-:W-:-:S07]  /*87f0*/  MOV R0, UR5 ;  /* 0x0000000500007c02 */ /* 0x000fce0008000f00 */
.L_x_170:
[----:B-1----:R1:W2:Y:S02]  /*8800*/  SYNCS.PHASECHK.TRANS64.TRYWAIT P0, [R0+URZ], R3 ;  /* 0x00000003000075a7 */ /* 0x0022a400080011ff */
[----:B--2---:R-:W-:Y:S05]  /*8810*/  @!P0 NANOSLEEP.SYNCS 0x989680 ;  /* 0x009896800000895d */ /* 0x004fea0003900000 */
[----:B------:R-:W2:Y:S02]  /*8820*/  @!P0 SYNCS.PHASECHK.TRANS64 P0, [R0+URZ], R3 ;  /* 0x00000003000085a7 */ /* 0x000ea400080010ff */
[----:B--2---:R-:W-:Y:S05]  /*8830*/  @!P0 BRA `(.L_x_170) ;  /* 0xfffffffc00f08947 */ /* 0x004fea000383ffff */
[----:B------:R-:W-:Y:S05]  /*8840*/  BRA `(.L_x_171) ;  /* 0xffffffac00607947 */ /* 0x000fea000383ffff */
.L_x_69:
[----:B--2---:R2:W3:Y:S02]  /*8850*/  SYNCS.PHASECHK.TRANS64.TRYWAIT P0, [R2+URZ+0x200], R5 ;  /* 0x00020005020075a7 */ /* 0x0044e400080011ff */
[----:B---3--:R-:W-:Y:S05]  /*8860*/  @!P0 NANOSLEEP.SYNCS 0x989680 ;  /* 0x009896800000895d */ /* 0x008fea0003900000 */
[----:B------:R-:W3:Y:S02]  /*8870*/  @!P0 SYNCS.PHASECHK.TRANS64 P0, [R2+URZ+0x200], R5 ;  /* 0x00020005020085a7 */ /* 0x000ee400080010ff */
[----:B---3--:R-:W-:Y:S05]  /*8880*/  @!P0 BRA `(.L_x_69) ;  /* 0xfffffffc00f08947 */ /* 0x008fea000383ffff */
[----:B------:R-:W-:Y:S05]  /*8890*/  BRA `(.L_x_172) ;  /* 0xffffffac00bc7947 */ /* 0x000fea000383ffff */
.L_x_70:
[----:B------:R-:W-:-:S07]  /*88a0*/  MOV R2, UR4 ;  /* 0x0000000400027c02 */ /* 0x000fce0008000f00 */
.L_x_173:
[----:B--2---:R2:W3:Y:S02]  /*88b0*/  SYNCS.PHASECHK.TRANS64.TRYWAIT P0, [R2+URZ+0x1b0], R5 ;  /* 0x0001b005020075a7 */ /* 0x0044e400080011ff */
[----:B---3--:R-:W-:Y:S05]  /*88c0*/  @!P0 NANOSLEEP.SYNCS 0x989680 ;  /* 0x009896800000895d */ /* 0x008fea0003900000 */
[----:B------:R-:W3:Y:S02]  /*88d0*/  @!P0 SYNCS.PHASECHK.TRANS64 P0, [R2+URZ+0x1b0], R5 ;  /* 0x0001b005020085a7 */ /* 0x000ee400080010ff */
[----:B---3--:R-:W-:Y:S05]  /*88e0*/  @!P0 BRA `(.L_x_173) ;  /* 0xfffffffc00f08947 */ /* 0x008fea000383ffff */
[----:B------:R-:W-:Y:S05]  /*88f0*/  BRA `(.L_x_174) ;  /* 0xffffffac00cc7947 */ /* 0x000fea000383ffff */
.L_x_71:
[----:B--2---:R2:W3:Y:S02]  /*8900*/  SYNCS.PHASECHK.TRANS64.TRYWAIT P1, [R2+URZ+0x1a0], R5 ;  /* 0x0001a005020075a7 */ /* 0x0044e400080211ff */
[----:B---3--:R-:W-:Y:S05]  /*8910*/  @!P1 NANOSLEEP.SYNCS 0x989680 ;  /* 0x009896800000995d */ /* 0x008fea0003900000 */
[----:B------:R-:W3:Y:S02]  /*8920*/  @!P1 SYNCS.PHASECHK.TRANS64 P1, [R2+URZ+0x1a0], R5 ;  /* 0x0001a005020095a7 */ /* 0x000ee400080210ff */
[----:B---3--:R-:W-:Y:S05]  /*8930*/  @!P1 BRA `(.L_x_71) ;  /* 0xfffffffc00f09947 */ /* 0x008fea000383ffff */
[----:B------:R-:W-:Y:S05]  /*8940*/  BRA `(.L_x_175) ;  /* 0xffffffac00fc7947 */ /* 0x000fea000383ffff */
.L_x_74:
[----:B------:R-:W-:-:S07]  /*8950*/  MOV R0, UR4 ;  /* 0x0000000400007c02 */ /* 0x000fce0008000f00 */
.L_x_176:
[----:B--2---:R2:W3:Y:S02]  /*8960*/  SYNCS.PHASECHK.TRANS64.TRYWAIT P0, [R0+URZ+0x1b0], R3 ;  /* 0x0001b003000075a7 */ /* 0x0044e400080011ff */
[----:B---3--:R-:W-:Y:S05]  /*8970*/  @!P0 NANOSLEEP.SYNCS 0x989680 ;  /* 0x009896800000895d */ /* 0x008fea0003900000 */
[----:B------:R-:W3:Y:S02]  /*8980*/  @!P0 SYNCS.PHASECHK.TRANS64 P0, [R0+URZ+0x1b0], R3 ;  /* 0x0001b003000085a7 */ /* 0x000ee400080010ff */
[----:B---3--:R-:W-:Y:S05]  /*8990*/  @!P0 BRA `(.L_x_176) ;  /* 0xfffffffc00f08947 */ /* 0x008fea000383ffff */
[----:B------:R-:W-:Y:S05]  /*89a0*/  BRA `(.L_x_73) ;  /* 0xffffffb000507947 */ /* 0x000fea000383ffff */
.L_x_81:
[----:B-1----:R1:W2:Y:S02]  /*89b0*/  SYNCS.PHASECHK.TRANS64.TRYWAIT P1, [R0+URZ+0x1a0], R5 ;  /* 0x0001a005000075a7 */ /* 0x0022a400080211ff */
[----:B--2---:R-:W-:Y:S05]  /*89c0*/  @!P1 NANOSLEEP.SYNCS 0x989680 ;  /* 0x009896800000995d */ /* 0x004fea0003900000 */
[----:B------:R-:W2:Y:S02]  /*89d0*/  @!P1 SYNCS.PHASECHK.TRANS64 P1, [R0+URZ+0x1a0], R5 ;  /* 0x0001a005000095a7 */ /* 0x000ea400080210ff */
[----:B--2---:R-:W-:Y:S05]  /*89e0*/  @!P1 BRA `(.L_x_81) ;  /* 0xfffffffc00f09947 */ /* 0x004fea000383ffff */
[----:B------:R-:W-:Y:S05]  /*89f0*/  BRA `(.L_x_177) ;  /* 0xffffffb400b47947 */ /* 0x000fea000383ffff */
.L_x_82:
[----:B------:R-:W-:-:S07]  /*8a00*/  MOV R3, UR23 ;  /* 0x0000001700037c02 */ /* 0x000fce0008000f00 */
.L_x_178:
[----:B-1----:R1:W2:Y:S02]  /*8a10*/  SYNCS.PHASECHK.TRANS64.TRYWAIT P0, [R3+URZ+0x1e0], R0 ;  /* 0x0001e000030075a7 */ /* 0x0022a400080011ff */
[----:B--2---:R-:W-:Y:S05]  /*8a20*/  @!P0 NANOSLEEP.SYNCS 0x989680 ;  /* 0x009896800000895d */ /* 0x004fea0003900000 */
[----:B------:R-:W2:Y:S02]  /*8a30*/  @!P0 SYNCS.PHASECHK.TRANS64 P0, [R3+URZ+0x1e0], R0 ;  /* 0x0001e000030085a7 */ /* 0x000ea400080010ff */
[----:B--2---:R-:W-:Y:S05]  /*8a40*/  @!P0 BRA `(.L_x_178) ;  /* 0xfffffffc00f08947 */ /* 0x004fea000383ffff */
[----:B------:R-:W-:Y:S05]  /*8a50*/  BRA `(.L_x_179) ;  /* 0xffffffb800007947 */ /* 0x000fea000383ffff */
.L_x_85:
[----:B------:R-:W-:Y:S07]  /*8a60*/  MOV R0, UR7 ;  /* 0x0000000700007c02 */ /* 0x000fee0008000f00 */
.L_x_180:
[----:B-1----:R1:W2:Y:S02]  /*8a70*/  SYNCS.PHASECHK.TRANS64.TRYWAIT P0, [R0+URZ], R3 ;  /* 0x00000003000075a7 */ /* 0x0022a400080011ff */
[----:B--2---:R-:W-:Y:S05]  /*8a80*/  @!P0 NANOSLEEP.SYNCS 0x989680 ;  /* 0x009896800000895d */ /* 0x004fea0003900000 */
[----:B------:R-:W2:Y:S02]  /*8a90*/  @!P0 SYNCS.PHASECHK.TRANS64 P0, [R0+URZ], R3 ;  /* 0x00000003000085a7 */ /* 0x000ea400080010ff */
[----:B--2---:R-:W-:Y:S05]  /*8aa0*/  @!P0 BRA `(.L_x_180) ;  /* 0xfffffffc00f08947 */ /* 0x004fea000383ffff */
[----:B------:R-:W-:Y:S05]  /*8ab0*/  BRA `(.L_x_84) ;  /* 0xffffffb8001c7947 */ /* 0x000fea000383ffff */
.L_x_88:
[----:B------:R-:W-:-:S07]  /*8ac0*/  MOV R0, UR4 ;  /* 0x0000000400007c02 */ /* 0x000fce0008000f00 */
.L_x_181:
[----:B--2---:R2:W4:Y:S02]  /*8ad0*/  SYNCS.PHASECHK.TRANS64.TRYWAIT P0, [R0+URZ], R3 ;  /* 0x00000003000075a7 */ /* 0x00452400080011ff */
[----:B----4-:R-:W-:Y:S05]  /*8ae0*/  @!P0 NANOSLEEP.SYNCS 0x989680 ;  /* 0x009896800000895d */ /* 0x010fea0003900000 */
[----:B------:R-:W4:Y:S02]  /*8af0*/  @!P0 SYNCS.PHASECHK.TRANS64 P0, [R0+URZ], R3 ;  /* 0x00000003000085a7 */ /* 0x000f2400080010ff */
[----:B----4-:R-:W-:Y:S05]  /*8b00*/  @!P0 BRA `(.L_x_181) ;  /* 0xfffffffc00f08947 */ /* 0x010fea000383ffff */
[----:B------:R-:W-:Y:S05]  /*8b10*/  BRA `(.L_x_182) ;  /* 0xffffffb800d07947 */ /* 0x000fea000383ffff */
.L_x_89:
[----:B------:R-:W-:-:S07]  /*8b20*/  MOV R0, UR5 ;  /* 0x0000000500007c02 */ /* 0x000fce0008000f00 */
.L_x_183:
[----:B-1----:R1:W2:Y:S02]  /*8b30*/  SYNCS.PHASECHK.TRANS64.TRYWAIT P0, [R0+URZ], R3 ;  /* 0x00000003000075a7 */ /* 0x0022a400080011ff */
[----:B--2---:R-:W-:Y:S05]  /*8b40*/  @!P0 NANOSLEEP.SYNCS 0x989680 ;  /* 0x009896800000895d */ /* 0x004fea0003900000 */
[----:B------:R-:W2:Y:S02]  /*8b50*/  @!P0 SYNCS.PHASECHK.TRANS64 P0, [R0+URZ], R3 ;  /* 0x00000003000085a7 */ /* 0x000ea400080010ff */
[----:B--2---:R-:W-:Y:S05]  /*8b60*/  @!P0 BRA `(.L_x_183) ;  /* 0xfffffffc00f08947 */ /* 0x004fea000383ffff */
[----:B------:R-:W-:Y:S05]  /*8b70*/  BRA `(.L_x_184) ;  /* 0xffffffb800dc7947 */ /* 0x000fea000383ffff */
.L_x_90:
[----:B------:R-:W-:-:S07]  /*8b80*/  MOV R0, UR5 ;  /* 0x0000000500007c02 */ /* 0x000fce0008000f00 */
.L_x_185:
[----:B-1----:R1:W2:Y:S02]  /*8b90*/  SYNCS.PHASECHK.TRANS64.TRYWAIT P0, [R0+URZ], R3 ;  /* 0x00000003000075a7 */ /* 0x0022a400080011ff */
[----:B--2---:R-:W-:Y:S05]  /*8ba0*/  @!P0 NANOSLEEP.SYNCS 0x989680 ;  /* 0x009896800000895d */ /* 0x004fea0003900000 */
[----:B------:R-:W2:Y:S02]  /*8bb0*/  @!P0 SYNCS.PHASECHK.TRANS64 P0, [R0+URZ], R3 ;  /* 0x00000003000085a7 */ /* 0x000ea400080010ff */
[----:B--2---:R-:W-:Y:S05]  /*8bc0*/  @!P0 BRA `(.L_x_185) ;  /* 0xfffffffc00f08947 */ /* 0x004fea000383ffff */
[----:B------:R-:W-:Y:S05]  /*8bd0*/  BRA `(.L_x_186) ;  /* 0xffffffb800e87947 */ /* 0x000fea000383ffff */
.L_x_91:
[----:B------:R-:W-:-:S07]  /*8be0*/  MOV R0, UR4 ;  /* 0x0000000400007c02 */ /* 0x000fce0008000f00 */
.L_x_187:
[----:B-1----:R1:W2:Y:S02]  /*8bf0*/  SYNCS.PHASECHK.TRANS64.TRYWAIT P0, [R0+URZ], R3 ;  /* 0x00000003000075a7 */ /* 0x0022a400080011ff */
[----:B--2---:R-:W-:Y:S05]  /*8c00*/  @!P0 NANOSLEEP.SYNCS 0x989680 ;  /* 0x009896800000895d */ /* 0x004fea0003900000 */
[----:B------:R-:W2:Y:S02]  /*8c10*/  @!P0 SYNCS.PHASECHK.TRANS64 P0, [R0+URZ], R3 ;  /* 0x00000003000085a7 */ /* 0x000ea400080010ff */
[----:B--2---:R-:W-:Y:S05]  /*8c20*/  @!P0 BRA `(.L_x_187) ;  /* 0xfffffffc00f08947 */ /* 0x004fea000383ffff */
[----:B------:R-:W-:Y:S05]  /*8c30*/  BRA `(.L_x_188) ;  /* 0xffffffb800f47947 */ /* 0x000fea000383ffff */
.L_x_96:
[----:B--2---:R2:W3:Y:S02]  /*8c40*/  SYNCS.PHASECHK.TRANS64.TRYWAIT P0, [R3+URZ+0x1a0], R0 ;  /* 0x0001a000030075a7 */ /* 0x0044e400080011ff */
[----:B---3--:R-:W-:Y:S05]  /*8c50*/  @!P0 NANOSLEEP.SYNCS 0x989680 ;  /* 0x009896800000895d */ /* 0x008fea0003900000 */
[----:B------:R-:W3:Y:S02]  /*8c60*/  @!P0 SYNCS.PHASECHK.TRANS64 P0, [R3+URZ+0x1a0], R0 ;  /* 0x0001a000030085a7 */ /* 0x000ee400080010ff */
[----:B---3--:R-:W-:Y:S05]  /*8c70*/  @!P0 BRA `(.L_x_96) ;  /* 0xfffffffc00f08947 */ /* 0x008fea000383ffff */
[----:B------:R-:W-:Y:S05]  /*8c80*/  BRA `(.L_x_189) ;  /* 0xffffffc0001c7947 */ /* 0x000fea000383ffff */
.L_x_99:
[----:B------:R-:W-:Y:S07]  /*8c90*/  MOV R0, UR21 ;  /* 0x0000001500007c02 */ /* 0x000fee0008000f00 */
.L_x_190:
[----:B--2---:R2:W3:Y:S02]  /*8ca0*/  SYNCS.PHASECHK.TRANS64.TRYWAIT P1, [R0+URZ+0x198], R3 ;  /* 0x00019803000075a7 */ /* 0x0044e400080211ff */
[----:B---3--:R-:W-:Y:S05]  /*8cb0*/  @!P1 NANOSLEEP.SYNCS 0x989680 ;  /* 0x009896800000995d */ /* 0x008fea0003900000 */
[----:B------:R-:W3:Y:S02]  /*8cc0*/  @!P1 SYNCS.PHASECHK.TRANS64 P1, [R0+URZ+0x198], R3 ;  /* 0x00019803000095a7 */ /* 0x000ee400080210ff */
[----:B---3--:R-:W-:Y:S05]  /*8cd0*/  @!P1 BRA `(.L_x_190) ;  /* 0xfffffffc00f09947 */ /* 0x008fea000383ffff */
[----:B------:R-:W-:Y:S05]  /*8ce0*/  BRA `(.L_x_98) ;  /* 0xffffffc400907947 */ /* 0x000fea000383ffff */
.L_x_102:
[----:B--2---:R-:W-:Y:S07]  /*8cf0*/  MOV R3, UR21 ;  /* 0x0000001500037c02 */ /* 0x004fee0008000f00 */
.L_x_191:
[----:B--2---:R2:W3:Y:S02]  /*8d00*/  SYNCS.PHASECHK.TRANS64.TRYWAIT P0, [R3+URZ+0x188], R2 ;  /* 0x00018802030075a7 */ /* 0x0044e400080011ff */
[----:B---3--:R-:W-:Y:S05]  /*8d10*/  @!P0 NANOSLEEP.SYNCS 0x989680 ;  /* 0x009896800000895d */ /* 0x008fea0003900000 */
[----:B------:R-:W3:Y:S02]  /*8d20*/  @!P0 SYNCS.PHASECHK.TRANS64 P0, [R3+URZ+0x188], R2 ;  /* 0x00018802030085a7 */ /* 0x000ee400080010ff */
[----:B---3--:R-:W-:Y:S05]  /*8d30*/  @!P0 BRA `(.L_x_191) ;  /* 0xfffffffc00f08947 */ /* 0x008fea000383ffff */
[----:B------:R-:W-:Y:S05]  /*8d40*/  BRA `(.L_x_192) ;  /* 0xffffffc400e47947 */ /* 0x000fea000383ffff */
.L_x_105:
[----:B-1----:R1:W2:Y:S02]  /*8d50*/  SYNCS.PHASECHK.TRANS64.TRYWAIT P0, [R8+URZ+0x1a0], R3 ;  /* 0x0001a003080075a7 */ /* 0x0022a400080011ff */
[----:B--2---:R-:W-:Y:S05]  /*8d60*/  @!P0 NANOSLEEP.SYNCS 0x989680 ;  /* 0x009896800000895d */ /* 0x004fea0003900000 */
[----:B------:R-:W2:Y:S02]  /*8d70*/  @!P0 SYNCS.PHASECHK.TRANS64 P0, [R8+URZ+0x1a0], R3 ;  /* 0x0001a003080085a7 */ /* 0x000ea400080010ff */
[----:B--2---:R-:W-:Y:S05]  /*8d80*/  @!P0 BRA `(.L_x_105) ;  /* 0xfffffffc00f08947 */ /* 0x004fea000383ffff */
[----:B------:R-:W-:Y:S05]  /*8d90*/  BRA `(.L_x_193) ;  /* 0xffffffcc005c7947 */ /* 0x000fea000383ffff */
.L_x_111:
[----:B------:R-:W-:Y:S07]  /*8da0*/  MOV R0, UR46 ;  /* 0x0000002e00007c02 */ /* 0x000fee0008000f00 */
.L_x_194:
[----:B-1----:R1:W2:Y:S02]  /*8db0*/  SYNCS.PHASECHK.TRANS64.TRYWAIT P2, [R0+URZ+0x180], R5 ;  /* 0x00018005000075a7 */ /* 0x0022a400080411ff */
[----:B--2---:R-:W-:Y:S05]  /*8dc0*/  @!P2 NANOSLEEP.SYNCS 0x989680 ;  /* 0x009896800000a95d */ /* 0x004fea0003900000 */
[----:B------:R-:W2:Y:S02]  /*8dd0*/  @!P2 SYNCS.PHASECHK.TRANS64 P2, [R0+URZ+0x180], R5 ;  /* 0x000180050000a5a7 */ /* 0x000ea400080410ff */
[----:B--2---:R-:W-:Y:S05]  /*8de0*/  @!P2 BRA `(.L_x_194) ;  /* 0xfffffffc00f0a947 */ /* 0x004fea000383ffff */
[----:B------:R-:W-:Y:S05]  /*8df0*/  BRA `(.L_x_110) ;  /* 0xffffffd400dc7947 */ /* 0x000fea000383ffff */
.L_x_113:
[----:B-1----:R-:W-:Y:S07]  /*8e00*/  MOV R0, UR47 ;  /* 0x0000002f00007c02 */ /* 0x002fee0008000f00 */
.L_x_195:
[----:B-1----:R1:W4:Y:S02]  /*8e10*/  SYNCS.PHASECHK.TRANS64.TRYWAIT P0, [R0+URZ+0x1c0], R3 ;  /* 0x0001c003000075a7 */ /* 0x00232400080011ff */
[----:B----4-:R-:W-:Y:S05]  /*8e20*/  @!P0 NANOSLEEP.SYNCS 0x989680 ;  /* 0x009896800000895d */ /* 0x010fea0003900000 */
[----:B------:R-:W4:Y:S02]  /*8e30*/  @!P0 SYNCS.PHASECHK.TRANS64 P0, [R0+URZ+0x1c0], R3 ;  /* 0x0001c003000085a7 */ /* 0x000f2400080010ff */
[----:B----4-:R-:W-:Y:S05]  /*8e40*/  @!P0 BRA `(.L_x_195) ;  /* 0xfffffffc00f08947 */ /* 0x010fea000383ffff */
[----:B------:R-:W-:Y:S05]  /*8e50*/  BRA `(.L_x_112) ;  /* 0xffffffd8004c7947 */ /* 0x000fea000383ffff */
        .weak           $__internal_0_$__cuda_sm10x_tcgen05_guardrail_trap_col_being_dealloced_not_returned_by_alloc
        .type           $__internal_0_$__cuda_sm10x_tcgen05_guardrail_trap_col_being_dealloced_not_returned_by_alloc,@function
        .size           $__internal_0_$__cuda_sm10x_tcgen05_guardrail_trap_col_being_dealloced_not_returned_by_alloc,($__internal_1_$__cuda_sm10x_tcgen05_guardrail_trap_phase_invalid_during_alloc - $__internal_0_$__cuda_sm10x_tcgen05_guardrail_trap_col_being_dealloced_not_returned_by_alloc)
$__internal_0_$__cuda_sm10x_tcgen05_guardrail_trap_col_being_dealloced_not_returned_by_alloc:
[----:B------:R-:W-:Y:S05]  /*8e60*/  BPT.TRAP 0x1 ;  /* 0x000000040000795c */ /* 0x000fea0000300000 */
[----:B------:R-:W-:-:S04]  /*8e70*/  HFMA2 R3, -RZ, RZ, 0, 0 ;  /* 0x00000000ff037431 */ /* 0x000fc800000001ff */
[----:B------:R-:W-:Y:S05]  /*8e80*/  RET.REL.NODEC R2 `(_ZN7cutlass13device_kernelINS_4gemm6kernel13GemmUniversalIN4cute5tupleIJiiiiEEENS1_10collective13CollectiveMmaINS1_35MainloopSm100TmaUmmaWarpSpecializedILi24ELi2ELi4ENS5_IJNS4_1CILi2EEENSA_ILi1EEESC_EEEEENS5_IJNSA_ILi64EEENSA_ILi80EEESF_EEEaNS5_IJlSC_lEEEaSI_NS4_8TiledMMAINS4_8MMA_AtomIJNS4_15SM100_MMA_S8_SSIaaiLi64ELi80ELNS4_4UMMA5MajorE0ELSN_0ELNSM_8SaturateE0EEEEEENS4_6LayoutINS5_IJSC_SC_SC_EEENS5_IJNSA_ILi0EEEST_ST_EEEEENS5_IJNS4_10UnderscoreESW_SW_EEEEENS4_13SM90_TMA_LOADENS4_14ComposedLayoutINS4_7SwizzleILi2ELi4ELi3EEENS4_18smem_ptr_flag_bitsILi8EEENSR_INS5_IJNSA_ILi8EEESF_EEENS5_IJSF_SC_EEEEEEEvNS4_8identityENS4_23SM90_TMA_LOAD_MULTICASTES19_vS1A_EENS_8epilogue10collective18CollectiveEpilogueINS1D_23Sm100TmaWarpSpecializedILi1ELi1ELi40ELb0ELb0EEEJSH_NS5_IJNSR_ISF_SC_EENSR_ISG_SC_EEEEEaSI_aSI_NS1D_6fusion15FusionCallbacksIS1H_NS1L_17LinearCombinationIaiaiLNS_15FloatRoundStyleE2EEESH_S1K_JEEENS4_5SM1004TMEM4LOAD25SM100_TMEM_LOAD_16dp32b8xESZ_NS10_INS11_ILi0ELi4ELi3EEES14_NSR_INS5_IJS15_NSA_ILi16EEEEEENS5_IJS1W_SC_EEEEEEENS4_39AutoVectorizingCopyWithAssumedAlignmentILi128EEENS4_14SM90_TMA_STOREES20_S22_S22_EEEvvEEEEvNT_6ParamsE) ;  /* 0xffffff70025c7950 */ /* 0x000fea0003c3ffff */
        .weak           $__internal_1_$__cuda_sm10x_tcgen05_guardrail_trap_phase_invalid_during_alloc
        .type           $__internal_1_$__cuda_sm10x_tcgen05_guardrail_trap_phase_invalid_during_alloc,@function
        .size           $__internal_1_$__cuda_sm10x_tcgen05_guardrail_trap_phase_invalid_during_alloc,($__internal_2_$__cuda_sm10x_tcgen05_guardrail_trap_unallocated_columns_being_dealloced - $__internal_1_$__cuda_sm10x_tcgen05_guardrail_trap_phase_invalid_during_alloc)
$__internal_1_$__cuda_sm10x_tcgen05_guardrail_trap_phase_invalid_during_alloc:
[----:B------:R-:W-:Y:S05]  /*8e90*/  BPT.TRAP 0x1 ;  /* 0x000000040000795c */ /* 0x000fea0000300000 */
[----:B------:R-:W-:-:S04]  /*8ea0*/  MOV R5, 0x0 ;  /* 0x0000000000057802 */ /* 0x000fc80000000f00 */
[----:B------:R-:W-:Y:S05]  /*8eb0*/  RET.REL.NODEC R4 `(_ZN7cutlass13device_kernelINS_4gemm6kernel13GemmUniversalIN4cute5tupleIJiiiiEEENS1_10collective13CollectiveMmaINS1_35MainloopSm100TmaUmmaWarpSpecializedILi24ELi2ELi4ENS5_IJNS4_1CILi2EEENSA_ILi1EEESC_EEEEENS5_IJNSA_ILi64EEENSA_ILi80EEESF_EEEaNS5_IJlSC_lEEEaSI_NS4_8TiledMMAINS4_8MMA_AtomIJNS4_15SM100_MMA_S8_SSIaaiLi64ELi80ELNS4_4UMMA5MajorE0ELSN_0ELNSM_8SaturateE0EEEEEENS4_6LayoutINS5_IJSC_SC_SC_EEENS5_IJNSA_ILi0EEEST_ST_EEEEENS5_IJNS4_10UnderscoreESW_SW_EEEEENS4_13SM90_TMA_LOADENS4_14ComposedLayoutINS4_7SwizzleILi2ELi4ELi3EEENS4_18smem_ptr_flag_bitsILi8EEENSR_INS5_IJNSA_ILi8EEESF_EEENS5_IJSF_SC_EEEEEEEvNS4_8identityENS4_23SM90_TMA_LOAD_MULTICASTES19_vS1A_EENS_8epilogue10collective18CollectiveEpilogueINS1D_23Sm100TmaWarpSpecializedILi1ELi1ELi40ELb0ELb0EEEJSH_NS5_IJNSR_ISF_SC_EENSR_ISG_SC_EEEEEaSI_aSI_NS1D_6fusion15FusionCallbacksIS1H_NS1L_17LinearCombinationIaiaiLNS_15FloatRoundStyleE2EEESH_S1K_JEEENS4_5SM1004TMEM4LOAD25SM100_TMEM_LOAD_16dp32b8xESZ_NS10_INS11_ILi0ELi4ELi3EEES14_NSR_INS5_IJS15_NSA_ILi16EEEEEENS5_IJS1W_SC_EEEEEEENS4_39AutoVectorizingCopyWithAssumedAlignmentILi128EEENS4_14SM90_TMA_STOREES20_S22_S22_EEEvvEEEEvNT_6ParamsE) ;  /* 0xffffff7004507950 */ /* 0x000fea0003c3ffff */
        .weak           $__internal_2_$__cuda_sm10x_tcgen05_guardrail_trap_unallocated_columns_being_dealloced
        .type           $__internal_2_$__cuda_sm10x_tcgen05_guardrail_trap_unallocated_columns_being_dealloced,@function
        .size           $__internal_2_$__cuda_sm10x_tcgen05_guardrail_trap_unallocated_columns_being_dealloced,(.L_x_197 - $__internal_2_$__cuda_sm10x_tcgen05_guardrail_trap_unallocated_columns_being_dealloced)
$__internal_2_$__cuda_sm10x_tcgen05_guardrail_trap_unallocated_columns_being_dealloced:
[----:B------:R-:W-:Y:S05]  /*8ec0*/  BPT.TRAP 0x1 ;  /* 0x000000040000795c */ /* 0x000fea0000300000 */
[----:B------:R-:W-:-:S04]  /*8ed0*/  HFMA2 R3, -RZ, RZ, 0, 0 ;  /* 0x00000000ff037431 */ /* 0x000fc800000001ff */
[----:B------:R-:W-:Y:S05]  /*8ee0*/  RET.REL.NODEC R2 `(_ZN7cutlass13device_kernelINS_4gemm6kernel13GemmUniversalIN4cute5tupleIJiiiiEEENS1_10collective13CollectiveMmaINS1_35MainloopSm100TmaUmmaWarpSpecializedILi24ELi2ELi4ENS5_IJNS4_1CILi2EEENSA_ILi1EEESC_EEEEENS5_IJNSA_ILi64EEENSA_ILi80EEESF_EEEaNS5_IJlSC_lEEEaSI_NS4_8TiledMMAINS4_8MMA_AtomIJNS4_15SM100_MMA_S8_SSIaaiLi64ELi80ELNS4_4UMMA5MajorE0ELSN_0ELNSM_8SaturateE0EEEEEENS4_6LayoutINS5_IJSC_SC_SC_EEENS5_IJNSA_ILi0EEEST_ST_EEEEENS5_IJNS4_10UnderscoreESW_SW_EEEEENS4_13SM90_TMA_LOADENS4_14ComposedLayoutINS4_7SwizzleILi2ELi4ELi3EEENS4_18smem_ptr_flag_bitsILi8EEENSR_INS5_IJNSA_ILi8EEESF_EEENS5_IJSF_SC_EEEEEEEvNS4_8identityENS4_23SM90_TMA_LOAD_MULTICASTES19_vS1A_EENS_8epilogue10collective18CollectiveEpilogueINS1D_23Sm100TmaWarpSpecializedILi1ELi1ELi40ELb0ELb0EEEJSH_NS5_IJNSR_ISF_SC_EENSR_ISG_SC_EEEEEaSI_aSI_NS1D_6fusion15FusionCallbacksIS1H_NS1L_17LinearCombinationIaiaiLNS_15FloatRoundStyleE2EEESH_S1K_JEEENS4_5SM1004TMEM4LOAD25SM100_TMEM_LOAD_16dp32b8xESZ_NS10_INS11_ILi0ELi4ELi3EEES14_NSR_INS5_IJS15_NSA_ILi16EEEEEENS5_IJS1W_SC_EEEEEEENS4_39AutoVectorizingCopyWithAssumedAlignmentILi128EEENS4_14SM90_TMA_STOREES20_S22_S22_EEEvvEEEEvNT_6ParamsE) ;  /* 0xffffff7002447950 */ /* 0x000fea0003c3ffff */
.L_x_196:
[----:B------:R-:W-:-:S00]  /*8ef0*/  BRA `(.L_x_196) ;  /* 0xfffffffc00fc7947 */ /* 0x000fc0000383ffff */
[----:B------:R-:W-:-:S00]  /*8f00*/  NOP ;  /* 0x0000000000007918 */ /* 0x000fc00000000000 */
[----:B------:R-:W-:-:S00]  /*8f10*/  NOP ;  /* 0x0000000000007918 */ /* 0x000fc00000000000 */
[----:B------:R-:W-:-:S00]  /*8f20*/  NOP ;  /* 0x0000000000007918 */ /* 0x000fc00000000000 */
[----:B------:R-:W-:-:S00]  /*8f30*/  NOP ;  /* 0x0000000000007918 */ /* 0x000fc00000000000 */
[----:B------:R-:W-:-:S00]  /*8f40*/  NOP ;  /* 0x0000000000007918 */ /* 0x000fc00000000000 */
[----:B------:R-:W-:-:S00]  /*8f50*/  NOP ;  /* 0x0000000000007918 */ /* 0x000fc00000000000 */
[----:B------:R-:W-:-:S00]  /*8f60*/  NOP ;  /* 0x0000000000007918 */ /* 0x000fc00000000000 */
[----:B------:R-:W-:-:S00]  /*8f70*/  NOP ;  /* 0x0000000000007918 */ /* 0x000fc00000000000 */
.L_x_197:


//--------------------- .nv.global.init           --------------------------
	.section	.nv.global.init,"aw",@progbits
.nv.global.init:
	.type		$str$26,@object
	.size		$str$26,($str$25 - $str$26)
$str$26:
        /*0000*/ 	.byte	0x2f, 0x74, 0x6d, 0x70, 0x2f, 0x63, 0x75, 0x74, 0x6c, 0x61, 0x73, 0x73, 0x5f, 0x73, 0x77, 0x65
        /*0010*/ 	.byte	0x65, 0x70, 0x5f, 0x73, 0x72, 0x63, 0x2f, 0x69, 0x6e, 0x63, 0x6c, 0x75, 0x64, 0x65, 0x2f, 0x63
        /*0020*/ 	.byte	0x75, 0x74, 0x65, 0x2f, 0x61, 0x74, 0x6f, 0x6d, 0x2f, 0x63, 0x6f, 0x70, 0x79, 0x5f, 0x74, 0x72
        /*0030*/ 	.byte	0x61, 0x69, 0x74, 0x73, 0x5f, 0x73, 0x6d, 0x31, 0x30, 0x30, 0x2e, 0x68, 0x70, 0x70, 0x00
	.type		$str$25,@object
	.size		$str$25,(__unnamed_1 - $str$25)
$str$25:
        /*003f*/ 	.byte	0x28, 0x28, 0x75, 0x69, 0x6e, 0x74, 0x33, 0x32, 0x5f, 0x74, 0x28, 0x74, 0x68, 0x72, 0x65, 0x61
        /*004f*/ 	.byte	0x64, 0x49, 0x64, 0x78, 0x2e, 0x78, 0x29, 0x20, 0x2f, 0x20, 0x33, 0x32, 0x29, 0x20, 0x25, 0x20
        /*005f*/ 	.byte	0x34, 0x29, 0x20, 0x3d, 0x3d, 0x20, 0x28, 0x28, 0x28, 0x74, 0x6d, 0x65, 0x6d, 0x5f, 0x61, 0x64
        /*006f*/ 	.byte	0x64, 0x72, 0x20, 0x3e, 0x3e, 0x20, 0x31, 0x36, 0x29, 0x20, 0x2f, 0x20, 0x33, 0x32, 0x29, 0x20
        /*007f*/ 	.byte	0x25, 0x20, 0x34, 0x29, 0x00
	.type		__unnamed_1,@object
	.size		__unnamed_1,(.L_1 - __unnamed_1)
__unnamed_1:
        /*0084*/ 	.byte	0x63, 0x6f, 0x6e, 0x73, 0x74, 0x65, 0x78, 0x70, 0x72, 0x20, 0x76, 0x6f, 0x69, 0x64, 0x20, 0x63
        /* <DEDUP_REMOVED lines=36> */
        /*02d4*/ 	.byte	0x3a, 0x3a, 0x43, 0x3c, 0x30, 0x3e, 0x3e, 0x3e, 0x3e, 0x5d, 0x00
.L_1:


//--------------------- .nv.shared._ZN7cutlass13device_kernelINS_4gemm6kernel13GemmUniversalIN4cute5tupleIJiiiiEEENS1_10collective13CollectiveMmaINS1_35MainloopSm100TmaUmmaWarpSpecializedILi24ELi2ELi4ENS5_IJNS4_1CILi2EEENSA_ILi1EEESC_EEEEENS5_IJNSA_ILi64EEENSA_ILi80EEESF_EEEaNS5_IJlSC_lEEEaSI_NS4_8TiledMMAINS4_8MMA_AtomIJNS4_15SM100_MMA_S8_SSIaaiLi64ELi80ELNS4_4UMMA5MajorE0ELSN_0ELNSM_8SaturateE0EEEEEENS4_6LayoutINS5_IJSC_SC_SC_EEENS5_IJNSA_ILi0EEEST_ST_EEEEENS5_IJNS4_10UnderscoreESW_SW_EEEEENS4_13SM90_TMA_LOADENS4_14ComposedLayoutINS4_7SwizzleILi2ELi4ELi3EEENS4_18smem_ptr_flag_bitsILi8EEENSR_INS5_IJNSA_ILi8EEESF_EEENS5_IJSF_SC_EEEEEEEvNS4_8identityENS4_23SM90_TMA_LOAD_MULTICASTES19_vS1A_EENS_8epilogue10collective18CollectiveEpilogueINS1D_23Sm100TmaWarpSpecializedILi1ELi1ELi40ELb0ELb0EEEJSH_NS5_IJNSR_ISF_SC_EENSR_ISG_SC_EEEEEaSI_aSI_NS1D_6fusion15FusionCallbacksIS1H_NS1L_17LinearCombinationIaiaiLNS_15FloatRoundStyleE2EEESH_S1K_JEEENS4_5SM1004TMEM4LOAD25SM100_TMEM_LOAD_16dp32b8xESZ_NS10_INS11_ILi0ELi4ELi3EEES14_NSR_INS5_IJS15_NSA_ILi16EEEEEENS5_IJS1W_SC_EEEEEEENS4_39AutoVectorizingCopyWithAssumedAlignmentILi128EEENS4_14SM90_TMA_STOREES20_S22_S22_EEEvvEEEEvNT_6ParamsE --------------------------
	.section	.nv.shared._ZN7cutlass13device_kernelINS_4gemm6kernel13GemmUniversalIN4cute5tupleIJiiiiEEENS1_10collective13CollectiveMmaINS1_35MainloopSm100TmaUmmaWarpSpecializedILi24ELi2ELi4ENS5_IJNS4_1CILi2EEENSA_ILi1EEESC_EEEEENS5_IJNSA_ILi64EEENSA_ILi80EEESF_EEEaNS5_IJlSC_lEEEaSI_NS4_8TiledMMAINS4_8MMA_AtomIJNS4_15SM100_MMA_S8_SSIaaiLi64ELi80ELNS4_4UMMA5MajorE0ELSN_0ELNSM_8SaturateE0EEEEEENS4_6LayoutINS5_IJSC_SC_SC_EEENS5_IJNSA_ILi0EEEST_ST_EEEEENS5_IJNS4_10UnderscoreESW_SW_EEEEENS4_13SM90_TMA_LOADENS4_14ComposedLayoutINS4_7SwizzleILi2ELi4ELi3EEENS4_18smem_ptr_flag_bitsILi8EEENSR_INS5_IJNSA_ILi8EEESF_EEENS5_IJSF_SC_EEEEEEEvNS4_8identityENS4_23SM90_TMA_LOAD_MULTICASTES19_vS1A_EENS_8epilogue10collective18CollectiveEpilogueINS1D_23Sm100TmaWarpSpecializedILi1ELi1ELi40ELb0ELb0EEEJSH_NS5_IJNSR_ISF_SC_EENSR_ISG_SC_EEEEEaSI_aSI_NS1D_6fusion15FusionCallbacksIS1H_NS1L_17LinearCombinationIaiaiLNS_15FloatRoundStyleE2EEESH_S1K_JEEENS4_5SM1004TMEM4LOAD25SM100_TMEM_LOAD_16dp32b8xESZ_NS10_INS11_ILi0ELi4ELi3EEES14_NSR_INS5_IJS15_NSA_ILi16EEEEEENS5_IJS1W_SC_EEEEEEENS4_39AutoVectorizingCopyWithAssumedAlignmentILi128EEENS4_14SM90_TMA_STOREES20_S22_S22_EEEvvEEEEvNT_6ParamsE,"aw",@nobits
	.sectionflags	@""
	.align	16
	.zero		1024


//--------------------- .nv.shared.reserved.0     --------------------------
	.section	.nv.shared.reserved.0,"aw",@nobits
	.weak		__nv_reservedSMEM_offset_0_alias
	.size		__nv_reservedSMEM_offset_0_alias, 0, 64
	.other		__nv_reservedSMEM_offset_0_alias,@"STO_CUDA_RESERVED_SHARED STV_DEFAULT"
__nv_reservedSMEM_offset_0_alias:
	.zero		0
.nv.shared.reserved.0:
	.zero		64
	.weak		__nv_reservedSMEM_tcgen05_partition
	.type		__nv_reservedSMEM_tcgen05_partition,@object
	.size		__nv_reservedSMEM_tcgen05_partition,(.L_0 - __nv_reservedSMEM_tcgen05_partition)
__nv_reservedSMEM_tcgen05_partition:
	.zero		32
.L_0:


//--------------------- .nv.global                --------------------------
	.section	.nv.global,"aw",@nobits
.nv.global:
	.type		_ZN40_INTERNAL_72982333_4_k_cu_e09e4bc8_368694cute1_E,@object
	.size		_ZN40_INTERNAL_72982333_4_k_cu_e09e4bc8_368694cute1_E,(_ZN40_INTERNAL_72982333_4_k_cu_e09e4bc8_368694cuda3std3__45__cpo6cbeginE - _ZN40_INTERNAL_72982333_4_k_cu_e09e4bc8_368694cute1_E)
_ZN40_INTERNAL_72982333_4_k_cu_e09e4bc8_368694cute1_E:
	.zero		1
	.type		_ZN40_INTERNAL_72982333_4_k_cu_e09e4bc8_368694cuda3std3__45__cpo6cbeginE,@object
	.size		_ZN40_INTERNAL_72982333_4_k_cu_e09e4bc8_368694cuda3std3__45__cpo6cbeginE,(_ZN40_INTERNAL_72982333_4_k_cu_e09e4bc8_368694cuda3std3__48in_placeE - _ZN40_INTERNAL_72982333_4_k_cu_e09e4bc8_368694cuda3std3__45__cpo6cbeginE)
_ZN40_INTERNAL_72982333_4_k_cu_e09e4bc8_368694cuda3std3__45__cpo6cbeginE:
	.zero		1
	.type		_ZN40_INTERNAL_72982333_4_k_cu_e09e4bc8_368694cuda3std3__48in_placeE,@object
	.size		_ZN40_INTERNAL_72982333_4_k_cu_e09e4bc8_368694cuda3std3__48in_placeE,(_ZN40_INTERNAL_72982333_4_k_cu_e09e4bc8_368694cuda3std6ranges3__45__cpo9iter_moveE - _ZN40_INTERNAL_72982333_4_k_cu_e09e4bc8_368694cuda3std3__48in_placeE)
_ZN40_INTERNAL_72982333_4_k_cu_e09e4bc8_368694cuda3std3__48in_placeE:
	.zero		1
	.type		_ZN40_INTERNAL_72982333_4_k_cu_e09e4bc8_368694cuda3std6ranges3__45__cpo9iter_moveE,@object
	.size		_ZN40_INTERNAL_72982333_4_k_cu_e09e4bc8_368694cuda3std6ranges3__45__cpo9iter_moveE,(_ZN40_INTERNAL_72982333_4_k_cu_e09e4bc8_368694cuda3std3__45__cpo5beginE - _ZN40_INTERNAL_72982333_4_k_cu_e09e4bc8_368694cuda3std6ranges3__45__cpo9iter_moveE)
_ZN40_INTERNAL_72982333_4_k_cu_e09e4bc8_368694cuda3std6ranges3__45__cpo9iter_moveE:
	.zero		1
	.type		_ZN40_INTERNAL_72982333_4_k_cu_e09e4bc8_368694cuda3std3__45__cpo5beginE,@object
	.size		_ZN40_INTERNAL_72982333_4_k_cu_e09e4bc8_368694cuda3std3__45__cpo5beginE,(_ZN40_INTERNAL_72982333_4_k_cu_e09e4bc8_368694cuda3std3__442_GLOBAL__N__72982333_4_k_cu_e09e4bc8_368696ignoreE - _ZN40_INTERNAL_72982333_4_k_cu_e09e4bc8_368694cuda3std3__45__cpo5beginE)
_ZN40_INTERNAL_72982333_4_k_cu_e09e4bc8_368694cuda3std3__45__cpo5beginE:
	.zero		1
	.type		_ZN40_INTERNAL_72982333_4_k_cu_e09e4bc8_368694cuda3std3__442_GLOBAL__N__72982333_4_k_cu_e09e4bc8_368696ignoreE,@object
	.size		_ZN40_INTERNAL_72982333_4_k_cu_e09e4bc8_368694cuda3std3__442_GLOBAL__N__72982333_4_k_cu_e09e4bc8_368696ignoreE,(_ZN40_INTERNAL_72982333_4_k_cu_e09e4bc8_368694cute7productE - _ZN40_INTERNAL_72982333_4_k_cu_e09e4bc8_368694cuda3std3__442_GLOBAL__N__72982333_4_k_cu_e09e4bc8_368696ignoreE)
_ZN40_INTERNAL_72982333_4_k_cu_e09e4bc8_368694cuda3std3__442_GLOBAL__N__72982333_4_k_cu_e09e4bc8_368696ignoreE:
	.zero		1
	.type		_ZN40_INTERNAL_72982333_4_k_cu_e09e4bc8_368694cute7productE,@object
	.size		_ZN40_INTERNAL_72982333_4_k_cu_e09e4bc8_368694cute7productE,(_ZN40_INTERNAL_72982333_4_k_cu_e09e4bc8_368694cuda3std3__45__cpo3endE - _ZN40_INTERNAL_72982333_4_k_cu_e09e4bc8_368694cute7productE)
_ZN40_INTERNAL_72982333_4_k_cu_e09e4bc8_368694cute7productE:
	.zero		1
	.type		_ZN40_INTERNAL_72982333_4_k_cu_e09e4bc8_368694cuda3std3__45__cpo3endE,@object
	.size		_ZN40_INTERNAL_72982333_4_k_cu_e09e4bc8_368694cuda3std3__45__cpo3endE,(_ZN40_INTERNAL_72982333_4_k_cu_e09e4bc8_368694cuda3std3__419piecewise_constructE - _ZN40_INTERNAL_72982333_4_k_cu_e09e4bc8_368694cuda3std3__45__cpo3endE)
_ZN40_INTERNAL_72982333_4_k_cu_e09e4bc8_368694cuda3std3__45__cpo3endE:
	.zero		1
	.type		_ZN40_INTERNAL_72982333_4_k_cu_e09e4bc8_368694cuda3std3__419piecewise_constructE,@object
	.size		_ZN40_INTERNAL_72982333_4_k_cu_e09e4bc8_368694cuda3std3__419piecewise_constructE,(_ZN40_INTERNAL_72982333_4_k_cu_e09e4bc8_368694cuda3std3__45__cpo4cendE - _ZN40_INTERNAL_72982333_4_k_cu_e09e4bc8_368694cuda3std3__419piecewise_constructE)
_ZN40_INTERNAL_72982333_4_k_cu_e09e4bc8_368694cuda3std3__419piecewise_constructE:
	.zero		1
	.type		_ZN40_INTERNAL_72982333_4_k_cu_e09e4bc8_368694cuda3std3__45__cpo4cendE,@object
	.size		_ZN40_INTERNAL_72982333_4_k_cu_e09e4bc8_368694cuda3std3__45__cpo4cendE,(_ZN40_INTERNAL_72982333_4_k_cu_e09e4bc8_368694cuda3std6ranges3__45__cpo4swapE - _ZN40_INTERNAL_72982333_4_k_cu_e09e4bc8_368694cuda3std3__45__cpo4cendE)
_ZN40_INTERNAL_72982333_4_k_cu_e09e4bc8_368694cuda3std3__45__cpo4cendE:
	.zero		1
	.type		_ZN40_INTERNAL_72982333_4_k_cu_e09e4bc8_368694cuda3std6ranges3__45__cpo4swapE,@object
	.size		_ZN40_INTERNAL_72982333_4_k_cu_e09e4bc8_368694cuda3std6ranges3__45__cpo4swapE,(.L_9 - _ZN40_INTERNAL_72982333_4_k_cu_e09e4bc8_368694cuda3std6ranges3__45__cpo4swapE)
_ZN40_INTERNAL_72982333_4_k_cu_e09e4bc8_368694cuda3std6ranges3__45__cpo4swapE:
	.zero		1
.L_9:


//--------------------- .nv.constant0._ZN7cutlass13device_kernelINS_4gemm6kernel13GemmUniversalIN4cute5tupleIJiiiiEEENS1_10collective13CollectiveMmaINS1_35MainloopSm100TmaUmmaWarpSpecializedILi24ELi2ELi4ENS5_IJNS4_1CILi2EEENSA_ILi1EEESC_EEEEENS5_IJNSA_ILi64EEENSA_ILi80EEESF_EEEaNS5_IJlSC_lEEEaSI_NS4_8TiledMMAINS4_8MMA_AtomIJNS4_15SM100_MMA_S8_SSIaaiLi64ELi80ELNS4_4UMMA5MajorE0ELSN_0ELNSM_8SaturateE0EEEEEENS4_6LayoutINS5_IJSC_SC_SC_EEENS5_IJNSA_ILi0EEEST_ST_EEEEENS5_IJNS4_10UnderscoreESW_SW_EEEEENS4_13SM90_TMA_LOADENS4_14ComposedLayoutINS4_7SwizzleILi2ELi4ELi3EEENS4_18smem_ptr_flag_bitsILi8EEENSR_INS5_IJNSA_ILi8EEESF_EEENS5_IJSF_SC_EEEEEEEvNS4_8identityENS4_23SM90_TMA_LOAD_MULTICASTES19_vS1A_EENS_8epilogue10collective18CollectiveEpilogueINS1D_23Sm100TmaWarpSpecializedILi1ELi1ELi40ELb0ELb0EEEJSH_NS5_IJNSR_ISF_SC_EENSR_ISG_SC_EEEEEaSI_aSI_NS1D_6fusion15FusionCallbacksIS1H_NS1L_17LinearCombinationIaiaiLNS_15FloatRoundStyleE2EEESH_S1K_JEEENS4_5SM1004TMEM4LOAD25SM100_TMEM_LOAD_16dp32b8xESZ_NS10_INS11_ILi0ELi4ELi3EEES14_NSR_INS5_IJS15_NSA_ILi16EEEEEENS5_IJS1W_SC_EEEEEEENS4_39AutoVectorizingCopyWithAssumedAlignmentILi128EEENS4_14SM90_TMA_STOREES20_S22_S22_EEEvvEEEEvNT_6ParamsE --------------------------
	.section	.nv.constant0._ZN7cutlass13device_kernelINS_4gemm6kernel13GemmUniversalIN4cute5tupleIJiiiiEEENS1_10collective13CollectiveMmaINS1_35MainloopSm100TmaUmmaWarpSpecializedILi24ELi2ELi4ENS5_IJNS4_1CILi2EEENSA_ILi1EEESC_EEEEENS5_IJNSA_ILi64EEENSA_ILi80EEESF_EEEaNS5_IJlSC_lEEEaSI_NS4_8TiledMMAINS4_8MMA_AtomIJNS4_15SM100_MMA_S8_SSIaaiLi64ELi80ELNS4_4UMMA5MajorE0ELSN_0ELNSM_8SaturateE0EEEEEENS4_6LayoutINS5_IJSC_SC_SC_EEENS5_IJNSA_ILi0EEEST_ST_EEEEENS5_IJNS4_10UnderscoreESW_SW_EEEEENS4_13SM90_TMA_LOADENS4_14ComposedLayoutINS4_7SwizzleILi2ELi4ELi3EEENS4_18smem_ptr_flag_bitsILi8EEENSR_INS5_IJNSA_ILi8EEESF_EEENS5_IJSF_SC_EEEEEEEvNS4_8identityENS4_23SM90_TMA_LOAD_MULTICASTES19_vS1A_EENS_8epilogue10collective18CollectiveEpilogueINS1D_23Sm100TmaWarpSpecializedILi1ELi1ELi40ELb0ELb0EEEJSH_NS5_IJNSR_ISF_SC_EENSR_ISG_SC_EEEEEaSI_aSI_NS1D_6fusion15FusionCallbacksIS1H_NS1L_17LinearCombinationIaiaiLNS_15FloatRoundStyleE2EEESH_S1K_JEEENS4_5SM1004TMEM4LOAD25SM100_TMEM_LOAD_16dp32b8xESZ_NS10_INS11_ILi0ELi4ELi3EEES14_NSR_INS5_IJS15_NSA_ILi16EEEEEENS5_IJS1W_SC_EEEEEEENS4_39AutoVectorizingCopyWithAssumedAlignmentILi128EEENS4_14SM90_TMA_STOREES20_S22_S22_EEEvvEEEEvNT_6ParamsE,"a",@progbits
	.sectionflags	@""
	.align	4
.nv.constant0._ZN7cutlass13device_kernelINS_4gemm6kernel13GemmUniversalIN4cute5tupleIJiiiiEEENS1_10collective13CollectiveMmaINS1_35MainloopSm100TmaUmmaWarpSpecializedILi24ELi2ELi4ENS5_IJNS4_1CILi2EEENSA_ILi1EEESC_EEEEENS5_IJNSA_ILi64EEENSA_ILi80EEESF_EEEaNS5_IJlSC_lEEEaSI_NS4_8TiledMMAINS4_8MMA_AtomIJNS4_15SM100_MMA_S8_SSIaaiLi64ELi80ELNS4_4UMMA5MajorE0ELSN_0ELNSM_8SaturateE0EEEEEENS4_6LayoutINS5_IJSC_SC_SC_EEENS5_IJNSA_ILi0EEEST_ST_EEEEENS5_IJNS4_10UnderscoreESW_SW_EEEEENS4_13SM90_TMA_LOADENS4_14ComposedLayoutINS4_7SwizzleILi2ELi4ELi3EEENS4_18smem_ptr_flag_bitsILi8EEENSR_INS5_IJNSA_ILi8EEESF_EEENS5_IJSF_SC_EEEEEEEvNS4_8identityENS4_23SM90_TMA_LOAD_MULTICASTES19_vS1A_EENS_8epilogue10collective18CollectiveEpilogueINS1D_23Sm100TmaWarpSpecializedILi1ELi1ELi40ELb0ELb0EEEJSH_NS5_IJNSR_ISF_SC_EENSR_ISG_SC_EEEEEaSI_aSI_NS1D_6fusion15FusionCallbacksIS1H_NS1L_17LinearCombinationIaiaiLNS_15FloatRoundStyleE2EEESH_S1K_JEEENS4_5SM1004TMEM4LOAD25SM100_TMEM_LOAD_16dp32b8xESZ_NS10_INS11_ILi0ELi4ELi3EEES14_NSR_INS5_IJS15_NSA_ILi16EEEEEENS5_IJS1W_SC_EEEEEEENS4_39AutoVectorizingCopyWithAssumedAlignmentILi128EEENS4_14SM90_TMA_STOREES20_S22_S22_EEEvvEEEEvNT_6ParamsE:
	.zero		2944


//--------------------- SYMBOLS --------------------------

	.type		.nv.reservedSmem.offset0,@object
	.size		.nv.reservedSmem.offset0,0x4
	.type		.nv.reservedSmem.cap,@object
	.size		.nv.reservedSmem.cap,0x4
	.type		__assertfail,@function
